	.target	sm_90a

	.elftype	@"ET_EXEC"


//--------------------- .note.nv.tkinfo           --------------------------
	.section	.note.nv.tkinfo,"",@"SHT_NOTE"
	.sectionflags	@"SHF_NOTE_NV_TKINFO"
	.tkinfo
        /*0018*/ 	.word	0x00000002
        /*0030*/ 	.string	""
        /*0030*/ 	.string	"ptxas"
        /*0030*/ 	.string	"Cuda compilation tools, release 13.0, V13.0.88"
        /*0030*/ 	.string	"Build cuda_13.0.r13.0/compiler.36424714_0"
        /*0030*/ 	.string	"-arch sm_90a -m 64 "



//--------------------- .note.nv.cuinfo           --------------------------
	.section	.note.nv.cuinfo,"",@"SHT_NOTE"
	.sectionflags	@"SHF_NOTE_NV_CUINFO"
        /*0018*/ 	.short	0x0002
        /*001a*/ 	.short	0x005a
        /*001c*/ 	.short	0x0082
	.zero		2


//--------------------- .nv.info                  --------------------------
	.section	.nv.info,"",@"SHT_CUDA_INFO"
	.align	4


	//----- nvinfo : EIATTR_REGCOUNT
	.align		4
        /*0000*/ 	.byte	0x04, 0x2f
        /*0002*/ 	.short	(.L_12 - .L_11)
	.align		4
.L_11:
        /*0004*/ 	.word	index@(_ZN7cutlass13device_kernelIN5flash19enable_sm80_to_sm89INS1_16FlashAttnFwdSm80INS1_25CollectiveMainloopFwdSm80ILi4ELi1ELb0EN4cute5tupleIJNS5_1CILi128EEENS7_ILi80EEENS7_ILi64EEEEEELi64ENS_6half_tEfNS_4arch4Sm80ELb1ELb0ELb0ELb1ELb1ELb1ELb1ELb1EEENS1_21CollectiveEpilogueFwdINS6_IJS8_SA_S9_EEENS6_IJNS7_ILi1EEESI_SI_EEESC_SE_Li128ELb1ELb1ELb1ELb0EEENS1_36VarlenDynamicPersistentTileSchedulerILi128ELi80ELi128ELi128ELb1ELb1ELb0ELb1ELb1ELb1EEEEEEEEEvNT_6ParamsE)
        /*0008*/ 	.word	0x00000004


	//----- nvinfo : EIATTR_FRAME_SIZE
	.align		4
.L_12:
        /*000c*/ 	.byte	0x04, 0x11
        /*000e*/ 	.short	(.L_14 - .L_13)
	.align		4
.L_13:
        /*0010*/ 	.word	index@(_ZN7cutlass13device_kernelIN5flash19enable_sm80_to_sm89INS1_16FlashAttnFwdSm80INS1_25CollectiveMainloopFwdSm80ILi4ELi1ELb0EN4cute5tupleIJNS5_1CILi128EEENS7_ILi80EEENS7_ILi64EEEEEELi64ENS_6half_tEfNS_4arch4Sm80ELb1ELb0ELb0ELb1ELb1ELb1ELb1ELb1EEENS1_21CollectiveEpilogueFwdINS6_IJS8_SA_S9_EEENS6_IJNS7_ILi1EEESI_SI_EEESC_SE_Li128ELb1ELb1ELb1ELb0EEENS1_36VarlenDynamicPersistentTileSchedulerILi128ELi80ELi128ELi128ELb1ELb1ELb0ELb1ELb1ELb1EEEEEEEEEvNT_6ParamsE)
        /*0014*/ 	.word	0x00000000


	//----- nvinfo : EIATTR_REGCOUNT
	.align		4
.L_14:
        /*0018*/ 	.byte	0x04, 0x2f
        /*001a*/ 	.short	(.L_16 - .L_15)
	.align		4
.L_15:
        /*001c*/ 	.word	index@(_ZN7cutlass13device_kernelIN5flash19enable_sm80_to_sm89INS1_16FlashAttnFwdSm80INS1_25CollectiveMainloopFwdSm80ILi4ELi1ELb0EN4cute5tupleIJNS5_1CILi128EEENS7_ILi80EEENS7_ILi64EEEEEELi64ENS_6half_tEfNS_4arch4Sm80ELb1ELb0ELb0ELb1ELb1ELb0ELb1ELb1EEENS1_21CollectiveEpilogueFwdINS6_IJS8_SA_S9_EEENS6_IJNS7_ILi1EEESI_SI_EEESC_SE_Li128ELb1ELb1ELb1ELb0EEENS1_36VarlenDynamicPersistentTileSchedulerILi128ELi80ELi128ELi128ELb1ELb1ELb0ELb1ELb1ELb1EEEEEEEEEvNT_6ParamsE)
        /*0020*/ 	.word	0x00000004


	//----- nvinfo : EIATTR_FRAME_SIZE
	.align		4
.L_16:
        /*0024*/ 	.byte	0x04, 0x11
        /*0026*/ 	.short	(.L_18 - .L_17)
	.align		4
.L_17:
        /*0028*/ 	.word	index@(_ZN7cutlass13device_kernelIN5flash19enable_sm80_to_sm89INS1_16FlashAttnFwdSm80INS1_25CollectiveMainloopFwdSm80ILi4ELi1ELb0EN4cute5tupleIJNS5_1CILi128EEENS7_ILi80EEENS7_ILi64EEEEEELi64ENS_6half_tEfNS_4arch4Sm80ELb1ELb0ELb0ELb1ELb1ELb0ELb1ELb1EEENS1_21CollectiveEpilogueFwdINS6_IJS8_SA_S9_EEENS6_IJNS7_ILi1EEESI_SI_EEESC_SE_Li128ELb1ELb1ELb1ELb0EEENS1_36VarlenDynamicPersistentTileSchedulerILi128ELi80ELi128ELi128ELb1ELb1ELb0ELb1ELb1ELb1EEEEEEEEEvNT_6ParamsE)
        /*002c*/ 	.word	0x00000000


	//----- nvinfo : EIATTR_REGCOUNT
	.align		4
.L_18:
        /*0030*/ 	.byte	0x04, 0x2f
        /*0032*/ 	.short	(.L_20 - .L_19)
	.align		4
.L_19:
        /*0034*/ 	.word	index@(_ZN7cutlass13device_kernelIN5flash19enable_sm80_to_sm89INS1_16FlashAttnFwdSm80INS1_25CollectiveMainloopFwdSm80ILi4ELi1ELb0EN4cute5tupleIJNS5_1CILi128EEENS7_ILi112EEENS7_ILi64EEEEEELi64ENS_6half_tEfNS_4arch4Sm80ELb1ELb0ELb0ELb0ELb1ELb0ELb1ELb1EEENS1_21CollectiveEpilogueFwdINS6_IJS8_SA_S9_EEENS6_IJNS7_ILi1EEESI_SI_EEESC_SE_Li128ELb0ELb1ELb1ELb0EEENS1_30DynamicPersistentTileSchedulerILi128ELi128ELb1ELb1ELb0EEEEEEEEEvNT_6ParamsE)
        /*0038*/ 	.word	0x00000004


	//----- nvinfo : EIATTR_FRAME_SIZE
	.align		4
.L_20:
        /*003c*/ 	.byte	0x04, 0x11
        /*003e*/ 	.short	(.L_22 - .L_21)
	.align		4
.L_21:
        /*0040*/ 	.word	index@(_ZN7cutlass13device_kernelIN5flash19enable_sm80_to_sm89INS1_16FlashAttnFwdSm80INS1_25CollectiveMainloopFwdSm80ILi4ELi1ELb0EN4cute5tupleIJNS5_1CILi128EEENS7_ILi112EEENS7_ILi64EEEEEELi64ENS_6half_tEfNS_4arch4Sm80ELb1ELb0ELb0ELb0ELb1ELb0ELb1ELb1EEENS1_21CollectiveEpilogueFwdINS6_IJS8_SA_S9_EEENS6_IJNS7_ILi1EEESI_SI_EEESC_SE_Li128ELb0ELb1ELb1ELb0EEENS1_30DynamicPersistentTileSchedulerILi128ELi128ELb1ELb1ELb0EEEEEEEEEvNT_6ParamsE)
        /*0044*/ 	.word	0x00000000


	//----- nvinfo : EIATTR_REGCOUNT
	.align		4
.L_22:
        /*0048*/ 	.byte	0x04, 0x2f
        /*004a*/ 	.short	(.L_24 - .L_23)
	.align		4
.L_23:
        /*004c*/ 	.word	index@(_ZN7cutlass13device_kernelIN5flash19enable_sm80_to_sm89INS1_16FlashAttnFwdSm80INS1_25CollectiveMainloopFwdSm80ILi4ELi1ELb0EN4cute5tupleIJNS5_1CILi128EEENS7_ILi80EEENS7_ILi64EEEEEELi64ENS_6half_tEfNS_4arch4Sm80ELb0ELb1ELb0ELb1ELb1ELb1ELb1ELb1EEENS1_21CollectiveEpilogueFwdINS6_IJS8_SA_S9_EEENS6_IJNS7_ILi1EEESI_SI_EEESC_SE_Li128ELb1ELb1ELb1ELb0EEENS1_36VarlenDynamicPersistentTileSchedulerILi128ELi80ELi128ELi128ELb1ELb1ELb0ELb1ELb0ELb1EEEEEEEEEvNT_6ParamsE)
        /*0050*/ 	.word	0x00000004


	//----- nvinfo : EIATTR_FRAME_SIZE
	.align		4
.L_24:
        /*0054*/ 	.byte	0x04, 0x11
        /*0056*/ 	.short	(.L_26 - .L_25)
	.align		4
.L_25:
        /*0058*/ 	.word	index@(_ZN7cutlass13device_kernelIN5flash19enable_sm80_to_sm89INS1_16FlashAttnFwdSm80INS1_25CollectiveMainloopFwdSm80ILi4ELi1ELb0EN4cute5tupleIJNS5_1CILi128EEENS7_ILi80EEENS7_ILi64EEEEEELi64ENS_6half_tEfNS_4arch4Sm80ELb0ELb1ELb0ELb1ELb1ELb1ELb1ELb1EEENS1_21CollectiveEpilogueFwdINS6_IJS8_SA_S9_EEENS6_IJNS7_ILi1EEESI_SI_EEESC_SE_Li128ELb1ELb1ELb1ELb0EEENS1_36VarlenDynamicPersistentTileSchedulerILi128ELi80ELi128ELi128ELb1ELb1ELb0ELb1ELb0ELb1EEEEEEEEEvNT_6ParamsE)
        /*005c*/ 	.word	0x00000000


	//----- nvinfo : EIATTR_REGCOUNT
	.align		4
.L_26:
        /*0060*/ 	.byte	0x04, 0x2f
        /*0062*/ 	.short	(.L_28 - .L_27)
	.align		4
.L_27:
        /*0064*/ 	.word	index@(_ZN7cutlass13device_kernelIN5flash19enable_sm80_to_sm89INS1_16FlashAttnFwdSm80INS1_25CollectiveMainloopFwdSm80ILi4ELi1ELb0EN4cute5tupleIJNS5_1CILi128EEENS7_ILi80EEENS7_ILi64EEEEEELi64ENS_6half_tEfNS_4arch4Sm80ELb0ELb1ELb0ELb1ELb1ELb0ELb1ELb1EEENS1_21CollectiveEpilogueFwdINS6_IJS8_SA_S9_EEENS6_IJNS7_ILi1EEESI_SI_EEESC_SE_Li128ELb1ELb1ELb1ELb0EEENS1_36VarlenDynamicPersistentTileSchedulerILi128ELi80ELi128ELi128ELb1ELb1ELb0ELb1ELb0ELb1EEEEEEEEEvNT_6ParamsE)
        /*0068*/ 	.word	0x00000004


	//----- nvinfo : EIATTR_FRAME_SIZE
	.align		4
.L_28:
        /*006c*/ 	.byte	0x04, 0x11
        /*006e*/ 	.short	(.L_30 - .L_29)
	.align		4
.L_29:
        /*0070*/ 	.word	index@(_ZN7cutlass13device_kernelIN5flash19enable_sm80_to_sm89INS1_16FlashAttnFwdSm80INS1_25CollectiveMainloopFwdSm80ILi4ELi1ELb0EN4cute5tupleIJNS5_1CILi128EEENS7_ILi80EEENS7_ILi64EEEEEELi64ENS_6half_tEfNS_4arch4Sm80ELb0ELb1ELb0ELb1ELb1ELb0ELb1ELb1EEENS1_21CollectiveEpilogueFwdINS6_IJS8_SA_S9_EEENS6_IJNS7_ILi1EEESI_SI_EEESC_SE_Li128ELb1ELb1ELb1ELb0EEENS1_36VarlenDynamicPersistentTileSchedulerILi128ELi80ELi128ELi128ELb1ELb1ELb0ELb1ELb0ELb1EEEEEEEEEvNT_6ParamsE)
        /*0074*/ 	.word	0x00000000


	//----- nvinfo : EIATTR_REGCOUNT
	.align		4
.L_30:
        /*0078*/ 	.byte	0x04, 0x2f
        /*007a*/ 	.short	(.L_32 - .L_31)
	.align		4
.L_31:
        /*007c*/ 	.word	index@(_ZN7cutlass13device_kernelIN5flash19enable_sm80_to_sm89INS1_16FlashAttnFwdSm80INS1_25CollectiveMainloopFwdSm80ILi4ELi1ELb0EN4cute5tupleIJNS5_1CILi128EEENS7_ILi96EEENS7_ILi64EEEEEELi64ENS_6half_tEfNS_4arch4Sm80ELb0ELb1ELb0ELb0ELb1ELb0ELb1ELb1EEENS1_21CollectiveEpilogueFwdINS6_IJS8_SA_S9_EEENS6_IJNS7_ILi1EEESI_SI_EEESC_SE_Li128ELb0ELb1ELb1ELb0EEENS1_19SingleTileSchedulerILb0ELb1ELb1ELi128EEEEEEEEEvNT_6ParamsE)
        /*0080*/ 	.word	0x00000004


	//----- nvinfo : EIATTR_FRAME_SIZE
	.align		4
.L_32:
        /*0084*/ 	.byte	0x04, 0x11
        /*0086*/ 	.short	(.L_34 - .L_33)
	.align		4
.L_33:
        /*0088*/ 	.word	index@(_ZN7cutlass13device_kernelIN5flash19enable_sm80_to_sm89INS1_16FlashAttnFwdSm80INS1_25CollectiveMainloopFwdSm80ILi4ELi1ELb0EN4cute5tupleIJNS5_1CILi128EEENS7_ILi96EEENS7_ILi64EEEEEELi64ENS_6half_tEfNS_4arch4Sm80ELb0ELb1ELb0ELb0ELb1ELb0ELb1ELb1EEENS1_21CollectiveEpilogueFwdINS6_IJS8_SA_S9_EEENS6_IJNS7_ILi1EEESI_SI_EEESC_SE_Li128ELb0ELb1ELb1ELb0EEENS1_19SingleTileSchedulerILb0ELb1ELb1ELi128EEEEEEEEEvNT_6ParamsE)
        /*008c*/ 	.word	0x00000000


	//----- nvinfo : EIATTR_REGCOUNT
	.align		4
.L_34:
        /*0090*/ 	.byte	0x04, 0x2f
        /*0092*/ 	.short	(.L_36 - .L_35)
	.align		4
.L_35:
        /*0094*/ 	.word	index@(_ZN7cutlass13device_kernelIN5flash19enable_sm80_to_sm89INS1_16FlashAttnFwdSm80INS1_25CollectiveMainloopFwdSm80ILi4ELi1ELb0EN4cute5tupleIJNS5_1CILi128EEENS7_ILi80EEENS7_ILi64EEEEEELi64ENS_6half_tEfNS_4arch4Sm80ELb0ELb0ELb0ELb1ELb1ELb1ELb1ELb1EEENS1_21CollectiveEpilogueFwdINS6_IJS8_SA_S9_EEENS6_IJNS7_ILi1EEESI_SI_EEESC_SE_Li128ELb1ELb1ELb1ELb0EEENS1_36VarlenDynamicPersistentTileSchedulerILi128ELi80ELi128ELi128ELb1ELb1ELb0ELb0ELb1ELb1EEEEEEEEEvNT_6ParamsE)
        /*0098*/ 	.word	0x00000004


	//----- nvinfo : EIATTR_FRAME_SIZE
	.align		4
.L_36:
        /*009c*/ 	.byte	0x04, 0x11
        /*009e*/ 	.short	(.L_38 - .L_37)
	.align		4
.L_37:
        /*00a0*/ 	.word	index@(_ZN7cutlass13device_kernelIN5flash19enable_sm80_to_sm89INS1_16FlashAttnFwdSm80INS1_25CollectiveMainloopFwdSm80ILi4ELi1ELb0EN4cute5tupleIJNS5_1CILi128EEENS7_ILi80EEENS7_ILi64EEEEEELi64ENS_6half_tEfNS_4arch4Sm80ELb0ELb0ELb0ELb1ELb1ELb1ELb1ELb1EEENS1_21CollectiveEpilogueFwdINS6_IJS8_SA_S9_EEENS6_IJNS7_ILi1EEESI_SI_EEESC_SE_Li128ELb1ELb1ELb1ELb0EEENS1_36VarlenDynamicPersistentTileSchedulerILi128ELi80ELi128ELi128ELb1ELb1ELb0ELb0ELb1ELb1EEEEEEEEEvNT_6ParamsE)
        /*00a4*/ 	.word	0x00000000


	//----- nvinfo : EIATTR_REGCOUNT
	.align		4
.L_38:
        /*00a8*/ 	.byte	0x04, 0x2f
        /*00aa*/ 	.short	(.L_40 - .L_39)
	.align		4
.L_39:
        /*00ac*/ 	.word	index@(_ZN7cutlass13device_kernelIN5flash19enable_sm80_to_sm89INS1_16FlashAttnFwdSm80INS1_25CollectiveMainloopFwdSm80ILi4ELi1ELb0EN4cute5tupleIJNS5_1CILi128EEENS7_ILi80EEENS7_ILi64EEEEEELi64ENS_6half_tEfNS_4arch4Sm80ELb0ELb0ELb0ELb1ELb1ELb0ELb1ELb1EEENS1_21CollectiveEpilogueFwdINS6_IJS8_SA_S9_EEENS6_IJNS7_ILi1EEESI_SI_EEESC_SE_Li128ELb1ELb1ELb1ELb0EEENS1_36VarlenDynamicPersistentTileSchedulerILi128ELi80ELi128ELi128ELb1ELb1ELb0ELb0ELb1ELb1EEEEEEEEEvNT_6ParamsE)
        /*00b0*/ 	.word	0x00000004


	//----- nvinfo : EIATTR_FRAME_SIZE
	.align		4
.L_40:
        /*00b4*/ 	.byte	0x04, 0x11
        /*00b6*/ 	.short	(.L_42 - .L_41)
	.align		4
.L_41:
        /*00b8*/ 	.word	index@(_ZN7cutlass13device_kernelIN5flash19enable_sm80_to_sm89INS1_16FlashAttnFwdSm80INS1_25CollectiveMainloopFwdSm80ILi4ELi1ELb0EN4cute5tupleIJNS5_1CILi128EEENS7_ILi80EEENS7_ILi64EEEEEELi64ENS_6half_tEfNS_4arch4Sm80ELb0ELb0ELb0ELb1ELb1ELb0ELb1ELb1EEENS1_21CollectiveEpilogueFwdINS6_IJS8_SA_S9_EEENS6_IJNS7_ILi1EEESI_SI_EEESC_SE_Li128ELb1ELb1ELb1ELb0EEENS1_36VarlenDynamicPersistentTileSchedulerILi128ELi80ELi128ELi128ELb1ELb1ELb0ELb0ELb1ELb1EEEEEEEEEvNT_6ParamsE)
        /*00bc*/ 	.word	0x00000000


	//----- nvinfo : EIATTR_REGCOUNT
	.align		4
.L_42:
        /*00c0*/ 	.byte	0x04, 0x2f
        /*00c2*/ 	.short	(.L_44 - .L_43)
	.align		4
.L_43:
        /*00c4*/ 	.word	index@(_ZN7cutlass13device_kernelIN5flash19enable_sm80_to_sm89INS1_16FlashAttnFwdSm80INS1_25CollectiveMainloopFwdSm80ILi4ELi1ELb0EN4cute5tupleIJNS5_1CILi128EEENS7_ILi112EEENS7_ILi64EEEEEELi64ENS_6half_tEfNS_4arch4Sm80ELb0ELb0ELb0ELb0ELb1ELb0ELb1ELb1EEENS1_21CollectiveEpilogueFwdINS6_IJS8_SA_S9_EEENS6_IJNS7_ILi1EEESI_SI_EEESC_SE_Li128ELb0ELb1ELb1ELb0EEENS1_19SingleTileSchedulerILb0ELb1ELb1ELi128EEEEEEEEEvNT_6ParamsE)
        /*00c8*/ 	.word	0x00000004


	//----- nvinfo : EIATTR_FRAME_SIZE
	.align		4
.L_44:
        /*00cc*/ 	.byte	0x04, 0x11
        /*00ce*/ 	.short	(.L_46 - .L_45)
	.align		4
.L_45:
        /*00d0*/ 	.word	index@(_ZN7cutlass13device_kernelIN5flash19enable_sm80_to_sm89INS1_16FlashAttnFwdSm80INS1_25CollectiveMainloopFwdSm80ILi4ELi1ELb0EN4cute5tupleIJNS5_1CILi128EEENS7_ILi112EEENS7_ILi64EEEEEELi64ENS_6half_tEfNS_4arch4Sm80ELb0ELb0ELb0ELb0ELb1ELb0ELb1ELb1EEENS1_21CollectiveEpilogueFwdINS6_IJS8_SA_S9_EEENS6_IJNS7_ILi1EEESI_SI_EEESC_SE_Li128ELb0ELb1ELb1ELb0EEENS1_19SingleTileSchedulerILb0ELb1ELb1ELi128EEEEEEEEEvNT_6ParamsE)
        /*00d4*/ 	.word	0x00000000


	//----- nvinfo : EIATTR_MIN_STACK_SIZE
	.align		4
.L_46:
        /*00d8*/ 	.byte	0x04, 0x12
        /*00da*/ 	.short	(.L_48 - .L_47)
	.align		4
.L_47:
        /*00dc*/ 	.word	index@(_ZN7cutlass13device_kernelIN5flash19enable_sm80_to_sm89INS1_16FlashAttnFwdSm80INS1_25CollectiveMainloopFwdSm80ILi4ELi1ELb0EN4cute5tupleIJNS5_1CILi128EEENS7_ILi112EEENS7_ILi64EEEEEELi64ENS_6half_tEfNS_4arch4Sm80ELb0ELb0ELb0ELb0ELb1ELb0ELb1ELb1EEENS1_21CollectiveEpilogueFwdINS6_IJS8_SA_S9_EEENS6_IJNS7_ILi1EEESI_SI_EEESC_SE_Li128ELb0ELb1ELb1ELb0EEENS1_19SingleTileSchedulerILb0ELb1ELb1ELi128EEEEEEEEEvNT_6ParamsE)
        /*00e0*/ 	.word	0x00000000


	//----- nvinfo : EIATTR_MIN_STACK_SIZE
	.align		4
.L_48:
        /*00e4*/ 	.byte	0x04, 0x12
        /*00e6*/ 	.short	(.L_50 - .L_49)
	.align		4
.L_49:
        /*00e8*/ 	.word	index@(_ZN7cutlass13device_kernelIN5flash19enable_sm80_to_sm89INS1_16FlashAttnFwdSm80INS1_25CollectiveMainloopFwdSm80ILi4ELi1ELb0EN4cute5tupleIJNS5_1CILi128EEENS7_ILi80EEENS7_ILi64EEEEEELi64ENS_6half_tEfNS_4arch4Sm80ELb0ELb0ELb0ELb1ELb1ELb0ELb1ELb1EEENS1_21CollectiveEpilogueFwdINS6_IJS8_SA_S9_EEENS6_IJNS7_ILi1EEESI_SI_EEESC_SE_Li128ELb1ELb1ELb1ELb0EEENS1_36VarlenDynamicPersistentTileSchedulerILi128ELi80ELi128ELi128ELb1ELb1ELb0ELb0ELb1ELb1EEEEEEEEEvNT_6ParamsE)
        /*00ec*/ 	.word	0x00000000


	//----- nvinfo : EIATTR_MIN_STACK_SIZE
	.align		4
.L_50:
        /*00f0*/ 	.byte	0x04, 0x12
        /*00f2*/ 	.short	(.L_52 - .L_51)
	.align		4
.L_51:
        /*00f4*/ 	.word	index@(_ZN7cutlass13device_kernelIN5flash19enable_sm80_to_sm89INS1_16FlashAttnFwdSm80INS1_25CollectiveMainloopFwdSm80ILi4ELi1ELb0EN4cute5tupleIJNS5_1CILi128EEENS7_ILi80EEENS7_ILi64EEEEEELi64ENS_6half_tEfNS_4arch4Sm80ELb0ELb0ELb0ELb1ELb1ELb1ELb1ELb1EEENS1_21CollectiveEpilogueFwdINS6_IJS8_SA_S9_EEENS6_IJNS7_ILi1EEESI_SI_EEESC_SE_Li128ELb1ELb1ELb1ELb0EEENS1_36VarlenDynamicPersistentTileSchedulerILi128ELi80ELi128ELi128ELb1ELb1ELb0ELb0ELb1ELb1EEEEEEEEEvNT_6ParamsE)
        /*00f8*/ 	.word	0x00000000


	//----- nvinfo : EIATTR_MIN_STACK_SIZE
	.align		4
.L_52:
        /*00fc*/ 	.byte	0x04, 0x12
        /*00fe*/ 	.short	(.L_54 - .L_53)
	.align		4
.L_53:
        /*0100*/ 	.word	index@(_ZN7cutlass13device_kernelIN5flash19enable_sm80_to_sm89INS1_16FlashAttnFwdSm80INS1_25CollectiveMainloopFwdSm80ILi4ELi1ELb0EN4cute5tupleIJNS5_1CILi128EEENS7_ILi96EEENS7_ILi64EEEEEELi64ENS_6half_tEfNS_4arch4Sm80ELb0ELb1ELb0ELb0ELb1ELb0ELb1ELb1EEENS1_21CollectiveEpilogueFwdINS6_IJS8_SA_S9_EEENS6_IJNS7_ILi1EEESI_SI_EEESC_SE_Li128ELb0ELb1ELb1ELb0EEENS1_19SingleTileSchedulerILb0ELb1ELb1ELi128EEEEEEEEEvNT_6ParamsE)
        /*0104*/ 	.word	0x00000000


	//----- nvinfo : EIATTR_MIN_STACK_SIZE
	.align		4
.L_54:
        /*0108*/ 	.byte	0x04, 0x12
        /*010a*/ 	.short	(.L_56 - .L_55)
	.align		4
.L_55:
        /*010c*/ 	.word	index@(_ZN7cutlass13device_kernelIN5flash19enable_sm80_to_sm89INS1_16FlashAttnFwdSm80INS1_25CollectiveMainloopFwdSm80ILi4ELi1ELb0EN4cute5tupleIJNS5_1CILi128EEENS7_ILi80EEENS7_ILi64EEEEEELi64ENS_6half_tEfNS_4arch4Sm80ELb0ELb1ELb0ELb1ELb1ELb0ELb1ELb1EEENS1_21CollectiveEpilogueFwdINS6_IJS8_SA_S9_EEENS6_IJNS7_ILi1EEESI_SI_EEESC_SE_Li128ELb1ELb1ELb1ELb0EEENS1_36VarlenDynamicPersistentTileSchedulerILi128ELi80ELi128ELi128ELb1ELb1ELb0ELb1ELb0ELb1EEEEEEEEEvNT_6ParamsE)
        /*0110*/ 	.word	0x00000000


	//----- nvinfo : EIATTR_MIN_STACK_SIZE
	.align		4
.L_56:
        /*0114*/ 	.byte	0x04, 0x12
        /*0116*/ 	.short	(.L_58 - .L_57)
	.align		4
.L_57:
        /*0118*/ 	.word	index@(_ZN7cutlass13device_kernelIN5flash19enable_sm80_to_sm89INS1_16FlashAttnFwdSm80INS1_25CollectiveMainloopFwdSm80ILi4ELi1ELb0EN4cute5tupleIJNS5_1CILi128EEENS7_ILi80EEENS7_ILi64EEEEEELi64ENS_6half_tEfNS_4arch4Sm80ELb0ELb1ELb0ELb1ELb1ELb1ELb1ELb1EEENS1_21CollectiveEpilogueFwdINS6_IJS8_SA_S9_EEENS6_IJNS7_ILi1EEESI_SI_EEESC_SE_Li128ELb1ELb1ELb1ELb0EEENS1_36VarlenDynamicPersistentTileSchedulerILi128ELi80ELi128ELi128ELb1ELb1ELb0ELb1ELb0ELb1EEEEEEEEEvNT_6ParamsE)
        /*011c*/ 	.word	0x00000000


	//----- nvinfo : EIATTR_MIN_STACK_SIZE
	.align		4
.L_58:
        /*0120*/ 	.byte	0x04, 0x12
        /*0122*/ 	.short	(.L_60 - .L_59)
	.align		4
.L_59:
        /*0124*/ 	.word	index@(_ZN7cutlass13device_kernelIN5flash19enable_sm80_to_sm89INS1_16FlashAttnFwdSm80INS1_25CollectiveMainloopFwdSm80ILi4ELi1ELb0EN4cute5tupleIJNS5_1CILi128EEENS7_ILi112EEENS7_ILi64EEEEEELi64ENS_6half_tEfNS_4arch4Sm80ELb1ELb0ELb0ELb0ELb1ELb0ELb1ELb1EEENS1_21CollectiveEpilogueFwdINS6_IJS8_SA_S9_EEENS6_IJNS7_ILi1EEESI_SI_EEESC_SE_Li128ELb0ELb1ELb1ELb0EEENS1_30DynamicPersistentTileSchedulerILi128ELi128ELb1ELb1ELb0EEEEEEEEEvNT_6ParamsE)
        /*0128*/ 	.word	0x00000000


	//----- nvinfo : EIATTR_MIN_STACK_SIZE
	.align		4
.L_60:
        /*012c*/ 	.byte	0x04, 0x12
        /*012e*/ 	.short	(.L_62 - .L_61)
	.align		4
.L_61:
        /*0130*/ 	.word	index@(_ZN7cutlass13device_kernelIN5flash19enable_sm80_to_sm89INS1_16FlashAttnFwdSm80INS1_25CollectiveMainloopFwdSm80ILi4ELi1ELb0EN4cute5tupleIJNS5_1CILi128EEENS7_ILi80EEENS7_ILi64EEEEEELi64ENS_6half_tEfNS_4arch4Sm80ELb1ELb0ELb0ELb1ELb1ELb0ELb1ELb1EEENS1_21CollectiveEpilogueFwdINS6_IJS8_SA_S9_EEENS6_IJNS7_ILi1EEESI_SI_EEESC_SE_Li128ELb1ELb1ELb1ELb0EEENS1_36VarlenDynamicPersistentTileSchedulerILi128ELi80ELi128ELi128ELb1ELb1ELb0ELb1ELb1ELb1EEEEEEEEEvNT_6ParamsE)
        /*0134*/ 	.word	0x00000000


	//----- nvinfo : EIATTR_MIN_STACK_SIZE
	.align		4
.L_62:
        /*0138*/ 	.byte	0x04, 0x12
        /*013a*/ 	.short	(.L_64 - .L_63)
	.align		4
.L_63:
        /*013c*/ 	.word	index@(_ZN7cutlass13device_kernelIN5flash19enable_sm80_to_sm89INS1_16FlashAttnFwdSm80INS1_25CollectiveMainloopFwdSm80ILi4ELi1ELb0EN4cute5tupleIJNS5_1CILi128EEENS7_ILi80EEENS7_ILi64EEEEEELi64ENS_6half_tEfNS_4arch4Sm80ELb1ELb0ELb0ELb1ELb1ELb1ELb1ELb1EEENS1_21CollectiveEpilogueFwdINS6_IJS8_SA_S9_EEENS6_IJNS7_ILi1EEESI_SI_EEESC_SE_Li128ELb1ELb1ELb1ELb0EEENS1_36VarlenDynamicPersistentTileSchedulerILi128ELi80ELi128ELi128ELb1ELb1ELb0ELb1ELb1ELb1EEEEEEEEEvNT_6ParamsE)
        /*0140*/ 	.word	0x00000000
.L_64:


//--------------------- .nv.compat                --------------------------
	.section	.nv.compat,"",@"SHT_CUDA_COMPAT_INFO"
	.align	4
        /*0000*/ 	.byte	0x02, 0x09, 0x01, 0x00, 0x02, 0x02, 0x01, 0x00, 0x02, 0x05, 0x05, 0x00, 0x03, 0x07, 0x01, 0x01
        /*0010*/ 	.byte	0x02, 0x03, 0x00, 0x00, 0x02, 0x06, 0x01, 0x00, 0x04, 0x0b, 0x08, 0x00, 0x00, 0x00, 0x00, 0x00
        /*0020*/ 	.byte	0x00, 0x00, 0x00, 0x00


//--------------------- .nv.info._ZN7cutlass13device_kernelIN5flash19enable_sm80_to_sm89INS1_16FlashAttnFwdSm80INS1_25CollectiveMainloopFwdSm80ILi4ELi1ELb0EN4cute5tupleIJNS5_1CILi128EEENS7_ILi112EEENS7_ILi64EEEEEELi64ENS_6half_tEfNS_4arch4Sm80ELb0ELb0ELb0ELb0ELb1ELb0ELb1ELb1EEENS1_21CollectiveEpilogueFwdINS6_IJS8_SA_S9_EEENS6_IJNS7_ILi1EEESI_SI_EEESC_SE_Li128ELb0ELb1ELb1ELb0EEENS1_19SingleTileSchedulerILb0ELb1ELb1ELi128EEEEEEEEEvNT_6ParamsE --------------------------
	.section	.nv.info._ZN7cutlass13device_kernelIN5flash19enable_sm80_to_sm89INS1_16FlashAttnFwdSm80INS1_25CollectiveMainloopFwdSm80ILi4ELi1ELb0EN4cute5tupleIJNS5_1CILi128EEENS7_ILi112EEENS7_ILi64EEEEEELi64ENS_6half_tEfNS_4arch4Sm80ELb0ELb0ELb0ELb0ELb1ELb0ELb1ELb1EEENS1_21CollectiveEpilogueFwdINS6_IJS8_SA_S9_EEENS6_IJNS7_ILi1EEESI_SI_EEESC_SE_Li128ELb0ELb1ELb1ELb0EEENS1_19SingleTileSchedulerILb0ELb1ELb1ELi128EEEEEEEEEvNT_6ParamsE,"",@"SHT_CUDA_INFO"
	.sectionflags	@""
	.align	4


	//----- nvinfo : EIATTR_CUDA_API_VERSION
	.align		4
        /*0000*/ 	.byte	0x04, 0x37
        /*0002*/ 	.short	(.L_66 - .L_65)
.L_65:
        /*0004*/ 	.word	0x00000082


	//----- nvinfo : EIATTR_KPARAM_INFO
	.align		4
.L_66:
        /*0008*/ 	.byte	0x04, 0x17
        /*000a*/ 	.short	(.L_68 - .L_67)
.L_67:
        /*000c*/ 	.word	0x00000000
        /*0010*/ 	.short	0x0000
        /*0012*/ 	.short	0x0000
        /*0014*/ 	.byte	0x00, 0xf0, 0x61, 0x10


	//----- nvinfo : EIATTR_SPARSE_MMA_MASK
	.align		4
.L_68:
        /*0018*/ 	.byte	0x03, 0x50
        /*001a*/ 	.short	0x0000


	//----- nvinfo : EIATTR_MAXREG_COUNT
	.align		4
        /*001c*/ 	.byte	0x03, 0x1b
        /*001e*/ 	.short	0x00ff


	//----- nvinfo : EIATTR_MERCURY_ISA_VERSION
	.align		4
        /*0020*/ 	.byte	0x03, 0x5f
        /*0022*/ 	.short	0x0101


	//----- nvinfo : EIATTR_EXIT_INSTR_OFFSETS
	.align		4
        /*0024*/ 	.byte	0x04, 0x1c
        /*0026*/ 	.short	(.L_70 - .L_69)


	//   ....[0]....
.L_69:
        /*0028*/ 	.word	0x00000010


	//----- nvinfo : EIATTR_MAX_THREADS
	.align		4
.L_70:
        /*002c*/ 	.byte	0x04, 0x05
        /*002e*/ 	.short	(.L_72 - .L_71)
.L_71:
        /*0030*/ 	.word	0x00000080
        /*0034*/ 	.word	0x00000001
        /*0038*/ 	.word	0x00000001


	//----- nvinfo : EIATTR_CBANK_PARAM_SIZE
	.align		4
.L_72:
        /*003c*/ 	.byte	0x03, 0x19
        /*003e*/ 	.short	0x0418


	//----- nvinfo : EIATTR_PARAM_CBANK
	.align		4
        /*0040*/ 	.byte	0x04, 0x0a
        /*0042*/ 	.short	(.L_74 - .L_73)
	.align		4
.L_73:
        /*0044*/ 	.word	index@(.nv.constant0._ZN7cutlass13device_kernelIN5flash19enable_sm80_to_sm89INS1_16FlashAttnFwdSm80INS1_25CollectiveMainloopFwdSm80ILi4ELi1ELb0EN4cute5tupleIJNS5_1CILi128EEENS7_ILi112EEENS7_ILi64EEEEEELi64ENS_6half_tEfNS_4arch4Sm80ELb0ELb0ELb0ELb0ELb1ELb0ELb1ELb1EEENS1_21CollectiveEpilogueFwdINS6_IJS8_SA_S9_EEENS6_IJNS7_ILi1EEESI_SI_EEESC_SE_Li128ELb0ELb1ELb1ELb0EEENS1_19SingleTileSchedulerILb0ELb1ELb1ELi128EEEEEEEEEvNT_6ParamsE)
        /*0048*/ 	.short	0x0210
        /*004a*/ 	.short	0x0418


	//----- nvinfo : EIATTR_SW_WAR
	.align		4
.L_74:
        /*004c*/ 	.byte	0x04, 0x36
        /*004e*/ 	.short	(.L_76 - .L_75)
.L_75:
        /*0050*/ 	.word	0x00000008
.L_76:


//--------------------- .nv.info._ZN7cutlass13device_kernelIN5flash19enable_sm80_to_sm89INS1_16FlashAttnFwdSm80INS1_25CollectiveMainloopFwdSm80ILi4ELi1ELb0EN4cute5tupleIJNS5_1CILi128EEENS7_ILi80EEENS7_ILi64EEEEEELi64ENS_6half_tEfNS_4arch4Sm80ELb0ELb0ELb0ELb1ELb1ELb0ELb1ELb1EEENS1_21CollectiveEpilogueFwdINS6_IJS8_SA_S9_EEENS6_IJNS7_ILi1EEESI_SI_EEESC_SE_Li128ELb1ELb1ELb1ELb0EEENS1_36VarlenDynamicPersistentTileSchedulerILi128ELi80ELi128ELi128ELb1ELb1ELb0ELb0ELb1ELb1EEEEEEEEEvNT_6ParamsE --------------------------
	.section	.nv.info._ZN7cutlass13device_kernelIN5flash19enable_sm80_to_sm89INS1_16FlashAttnFwdSm80INS1_25CollectiveMainloopFwdSm80ILi4ELi1ELb0EN4cute5tupleIJNS5_1CILi128EEENS7_ILi80EEENS7_ILi64EEEEEELi64ENS_6half_tEfNS_4arch4Sm80ELb0ELb0ELb0ELb1ELb1ELb0ELb1ELb1EEENS1_21CollectiveEpilogueFwdINS6_IJS8_SA_S9_EEENS6_IJNS7_ILi1EEESI_SI_EEESC_SE_Li128ELb1ELb1ELb1ELb0EEENS1_36VarlenDynamicPersistentTileSchedulerILi128ELi80ELi128ELi128ELb1ELb1ELb0ELb0ELb1ELb1EEEEEEEEEvNT_6ParamsE,"",@"SHT_CUDA_INFO"
	.sectionflags	@""
	.align	4


	//----- nvinfo : EIATTR_CUDA_API_VERSION
	.align		4
        /*0000*/ 	.byte	0x04, 0x37
        /*0002*/ 	.short	(.L_78 - .L_77)
.L_77:
        /*0004*/ 	.word	0x00000082


	//----- nvinfo : EIATTR_KPARAM_INFO
	.align		4
.L_78:
        /*0008*/ 	.byte	0x04, 0x17
        /*000a*/ 	.short	(.L_80 - .L_79)
.L_79:
        /*000c*/ 	.word	0x00000000
        /*0010*/ 	.short	0x0000
        /*0012*/ 	.short	0x0000
        /*0014*/ 	.byte	0x00, 0xf0, 0xe1, 0x10


	//----- nvinfo : EIATTR_SPARSE_MMA_MASK
	.align		4
.L_80:
        /*0018*/ 	.byte	0x03, 0x50
        /*001a*/ 	.short	0x0000


	//----- nvinfo : EIATTR_MAXREG_COUNT
	.align		4
        /*001c*/ 	.byte	0x03, 0x1b
        /*001e*/ 	.short	0x00ff


	//----- nvinfo : EIATTR_MERCURY_ISA_VERSION
	.align		4
        /*0020*/ 	.byte	0x03, 0x5f
        /*0022*/ 	.short	0x0101


	//----- nvinfo : EIATTR_EXIT_INSTR_OFFSETS
	.align		4
        /*0024*/ 	.byte	0x04, 0x1c
        /*0026*/ 	.short	(.L_82 - .L_81)


	//   ....[0]....
.L_81:
        /*0028*/ 	.word	0x00000010


	//----- nvinfo : EIATTR_MAX_THREADS
	.align		4
.L_82:
        /*002c*/ 	.byte	0x04, 0x05
        /*002e*/ 	.short	(.L_84 - .L_83)
.L_83:
        /*0030*/ 	.word	0x00000080
        /*0034*/ 	.word	0x00000001
        /*0038*/ 	.word	0x00000001


	//----- nvinfo : EIATTR_CBANK_PARAM_SIZE
	.align		4
.L_84:
        /*003c*/ 	.byte	0x03, 0x19
        /*003e*/ 	.short	0x0438


	//----- nvinfo : EIATTR_PARAM_CBANK
	.align		4
        /*0040*/ 	.byte	0x04, 0x0a
        /*0042*/ 	.short	(.L_86 - .L_85)
	.align		4
.L_85:
        /*0044*/ 	.word	index@(.nv.constant0._ZN7cutlass13device_kernelIN5flash19enable_sm80_to_sm89INS1_16FlashAttnFwdSm80INS1_25CollectiveMainloopFwdSm80ILi4ELi1ELb0EN4cute5tupleIJNS5_1CILi128EEENS7_ILi80EEENS7_ILi64EEEEEELi64ENS_6half_tEfNS_4arch4Sm80ELb0ELb0ELb0ELb1ELb1ELb0ELb1ELb1EEENS1_21CollectiveEpilogueFwdINS6_IJS8_SA_S9_EEENS6_IJNS7_ILi1EEESI_SI_EEESC_SE_Li128ELb1ELb1ELb1ELb0EEENS1_36VarlenDynamicPersistentTileSchedulerILi128ELi80ELi128ELi128ELb1ELb1ELb0ELb0ELb1ELb1EEEEEEEEEvNT_6ParamsE)
        /*0048*/ 	.short	0x0210
        /*004a*/ 	.short	0x0438


	//----- nvinfo : EIATTR_SW_WAR
	.align		4
.L_86:
        /*004c*/ 	.byte	0x04, 0x36
        /*004e*/ 	.short	(.L_88 - .L_87)
.L_87:
        /*0050*/ 	.word	0x00000008
.L_88:


//--------------------- .nv.info._ZN7cutlass13device_kernelIN5flash19enable_sm80_to_sm89INS1_16FlashAttnFwdSm80INS1_25CollectiveMainloopFwdSm80ILi4ELi1ELb0EN4cute5tupleIJNS5_1CILi128EEENS7_ILi80EEENS7_ILi64EEEEEELi64ENS_6half_tEfNS_4arch4Sm80ELb0ELb0ELb0ELb1ELb1ELb1ELb1ELb1EEENS1_21CollectiveEpilogueFwdINS6_IJS8_SA_S9_EEENS6_IJNS7_ILi1EEESI_SI_EEESC_SE_Li128ELb1ELb1ELb1ELb0EEENS1_36VarlenDynamicPersistentTileSchedulerILi128ELi80ELi128ELi128ELb1ELb1ELb0ELb0ELb1ELb1EEEEEEEEEvNT_6ParamsE --------------------------
	.section	.nv.info._ZN7cutlass13device_kernelIN5flash19enable_sm80_to_sm89INS1_16FlashAttnFwdSm80INS1_25CollectiveMainloopFwdSm80ILi4ELi1ELb0EN4cute5tupleIJNS5_1CILi128EEENS7_ILi80EEENS7_ILi64EEEEEELi64ENS_6half_tEfNS_4arch4Sm80ELb0ELb0ELb0ELb1ELb1ELb1ELb1ELb1EEENS1_21CollectiveEpilogueFwdINS6_IJS8_SA_S9_EEENS6_IJNS7_ILi1EEESI_SI_EEESC_SE_Li128ELb1ELb1ELb1ELb0EEENS1_36VarlenDynamicPersistentTileSchedulerILi128ELi80ELi128ELi128ELb1ELb1ELb0ELb0ELb1ELb1EEEEEEEEEvNT_6ParamsE,"",@"SHT_CUDA_INFO"
	.sectionflags	@""
	.align	4


	//----- nvinfo : EIATTR_CUDA_API_VERSION
	.align		4
        /*0000*/ 	.byte	0x04, 0x37
        /*0002*/ 	.short	(.L_90 - .L_89)
.L_89:
        /*0004*/ 	.word	0x00000082


	//----- nvinfo : EIATTR_KPARAM_INFO
	.align		4
.L_90:
        /*0008*/ 	.byte	0x04, 0x17
        /*000a*/ 	.short	(.L_92 - .L_91)
.L_91:
        /*000c*/ 	.word	0x00000000
        /*0010*/ 	.short	0x0000
        /*0012*/ 	.short	0x0000
        /*0014*/ 	.byte	0x00, 0xf0, 0xe1, 0x10


	//----- nvinfo : EIATTR_SPARSE_MMA_MASK
	.align		4
.L_92:
        /*0018*/ 	.byte	0x03, 0x50
        /*001a*/ 	.short	0x0000


	//----- nvinfo : EIATTR_MAXREG_COUNT
	.align		4
        /*001c*/ 	.byte	0x03, 0x1b
        /*001e*/ 	.short	0x00ff


	//----- nvinfo : EIATTR_MERCURY_ISA_VERSION
	.align		4
        /*0020*/ 	.byte	0x03, 0x5f
        /*0022*/ 	.short	0x0101


	//----- nvinfo : EIATTR_EXIT_INSTR_OFFSETS
	.align		4
        /*0024*/ 	.byte	0x04, 0x1c
        /*0026*/ 	.short	(.L_94 - .L_93)


	//   ....[0]....
.L_93:
        /*0028*/ 	.word	0x00000010


	//----- nvinfo : EIATTR_MAX_THREADS
	.align		4
.L_94:
        /*002c*/ 	.byte	0x04, 0x05
        /*002e*/ 	.short	(.L_96 - .L_95)
.L_95:
        /*0030*/ 	.word	0x00000080
        /*0034*/ 	.word	0x00000001
        /*0038*/ 	.word	0x00000001


	//----- nvinfo : EIATTR_CBANK_PARAM_SIZE
	.align		4
.L_96:
        /*003c*/ 	.byte	0x03, 0x19
        /*003e*/ 	.short	0x0438


	//----- nvinfo : EIATTR_PARAM_CBANK
	.align		4
        /*0040*/ 	.byte	0x04, 0x0a
        /*0042*/ 	.short	(.L_98 - .L_97)
	.align		4
.L_97:
        /*0044*/ 	.word	index@(.nv.constant0._ZN7cutlass13device_kernelIN5flash19enable_sm80_to_sm89INS1_16FlashAttnFwdSm80INS1_25CollectiveMainloopFwdSm80ILi4ELi1ELb0EN4cute5tupleIJNS5_1CILi128EEENS7_ILi80EEENS7_ILi64EEEEEELi64ENS_6half_tEfNS_4arch4Sm80ELb0ELb0ELb0ELb1ELb1ELb1ELb1ELb1EEENS1_21CollectiveEpilogueFwdINS6_IJS8_SA_S9_EEENS6_IJNS7_ILi1EEESI_SI_EEESC_SE_Li128ELb1ELb1ELb1ELb0EEENS1_36VarlenDynamicPersistentTileSchedulerILi128ELi80ELi128ELi128ELb1ELb1ELb0ELb0ELb1ELb1EEEEEEEEEvNT_6ParamsE)
        /*0048*/ 	.short	0x0210
        /*004a*/ 	.short	0x0438


	//----- nvinfo : EIATTR_SW_WAR
	.align		4
.L_98:
        /*004c*/ 	.byte	0x04, 0x36
        /*004e*/ 	.short	(.L_100 - .L_99)
.L_99:
        /*0050*/ 	.word	0x00000008
.L_100:


//--------------------- .nv.info._ZN7cutlass13device_kernelIN5flash19enable_sm80_to_sm89INS1_16FlashAttnFwdSm80INS1_25CollectiveMainloopFwdSm80ILi4ELi1ELb0EN4cute5tupleIJNS5_1CILi128EEENS7_ILi96EEENS7_ILi64EEEEEELi64ENS_6half_tEfNS_4arch4Sm80ELb0ELb1ELb0ELb0ELb1ELb0ELb1ELb1EEENS1_21CollectiveEpilogueFwdINS6_IJS8_SA_S9_EEENS6_IJNS7_ILi1EEESI_SI_EEESC_SE_Li128ELb0ELb1ELb1ELb0EEENS1_19SingleTileSchedulerILb0ELb1ELb1ELi128EEEEEEEEEvNT_6ParamsE --------------------------
	.section	.nv.info._ZN7cutlass13device_kernelIN5flash19enable_sm80_to_sm89INS1_16FlashAttnFwdSm80INS1_25CollectiveMainloopFwdSm80ILi4ELi1ELb0EN4cute5tupleIJNS5_1CILi128EEENS7_ILi96EEENS7_ILi64EEEEEELi64ENS_6half_tEfNS_4arch4Sm80ELb0ELb1ELb0ELb0ELb1ELb0ELb1ELb1EEENS1_21CollectiveEpilogueFwdINS6_IJS8_SA_S9_EEENS6_IJNS7_ILi1EEESI_SI_EEESC_SE_Li128ELb0ELb1ELb1ELb0EEENS1_19SingleTileSchedulerILb0ELb1ELb1ELi128EEEEEEEEEvNT_6ParamsE,"",@"SHT_CUDA_INFO"
	.sectionflags	@""
	.align	4


	//----- nvinfo : EIATTR_CUDA_API_VERSION
	.align		4
        /*0000*/ 	.byte	0x04, 0x37
        /*0002*/ 	.short	(.L_102 - .L_101)
.L_101:
        /*0004*/ 	.word	0x00000082


	//----- nvinfo : EIATTR_KPARAM_INFO
	.align		4
.L_102:
        /*0008*/ 	.byte	0x04, 0x17
        /*000a*/ 	.short	(.L_104 - .L_103)
.L_103:
        /*000c*/ 	.word	0x00000000
        /*0010*/ 	.short	0x0000
        /*0012*/ 	.short	0x0000
        /*0014*/ 	.byte	0x00, 0xf0, 0x61, 0x10


	//----- nvinfo : EIATTR_SPARSE_MMA_MASK
	.align		4
.L_104:
        /*0018*/ 	.byte	0x03, 0x50
        /*001a*/ 	.short	0x0000


	//----- nvinfo : EIATTR_MAXREG_COUNT
	.align		4
        /*001c*/ 	.byte	0x03, 0x1b
        /*001e*/ 	.short	0x00ff


	//----- nvinfo : EIATTR_MERCURY_ISA_VERSION
	.align		4
        /*0020*/ 	.byte	0x03, 0x5f
        /*0022*/ 	.short	0x0101


	//----- nvinfo : EIATTR_EXIT_INSTR_OFFSETS
	.align		4
        /*0024*/ 	.byte	0x04, 0x1c
        /*0026*/ 	.short	(.L_106 - .L_105)


	//   ....[0]....
.L_105:
        /*0028*/ 	.word	0x00000010


	//----- nvinfo : EIATTR_MAX_THREADS
	.align		4
.L_106:
        /*002c*/ 	.byte	0x04, 0x05
        /*002e*/ 	.short	(.L_108 - .L_107)
.L_107:
        /*0030*/ 	.word	0x00000080
        /*0034*/ 	.word	0x00000001
        /*0038*/ 	.word	0x00000001


	//----- nvinfo : EIATTR_CBANK_PARAM_SIZE
	.align		4
.L_108:
        /*003c*/ 	.byte	0x03, 0x19
        /*003e*/ 	.short	0x0418


	//----- nvinfo : EIATTR_PARAM_CBANK
	.align		4
        /*0040*/ 	.byte	0x04, 0x0a
        /*0042*/ 	.short	(.L_110 - .L_109)
	.align		4
.L_109:
        /*0044*/ 	.word	index@(.nv.constant0._ZN7cutlass13device_kernelIN5flash19enable_sm80_to_sm89INS1_16FlashAttnFwdSm80INS1_25CollectiveMainloopFwdSm80ILi4ELi1ELb0EN4cute5tupleIJNS5_1CILi128EEENS7_ILi96EEENS7_ILi64EEEEEELi64ENS_6half_tEfNS_4arch4Sm80ELb0ELb1ELb0ELb0ELb1ELb0ELb1ELb1EEENS1_21CollectiveEpilogueFwdINS6_IJS8_SA_S9_EEENS6_IJNS7_ILi1EEESI_SI_EEESC_SE_Li128ELb0ELb1ELb1ELb0EEENS1_19SingleTileSchedulerILb0ELb1ELb1ELi128EEEEEEEEEvNT_6ParamsE)
        /*0048*/ 	.short	0x0210
        /*004a*/ 	.short	0x0418


	//----- nvinfo : EIATTR_SW_WAR
	.align		4
.L_110:
        /*004c*/ 	.byte	0x04, 0x36
        /*004e*/ 	.short	(.L_112 - .L_111)
.L_111:
        /*0050*/ 	.word	0x00000008
.L_112:


//--------------------- .nv.info._ZN7cutlass13device_kernelIN5flash19enable_sm80_to_sm89INS1_16FlashAttnFwdSm80INS1_25CollectiveMainloopFwdSm80ILi4ELi1ELb0EN4cute5tupleIJNS5_1CILi128EEENS7_ILi80EEENS7_ILi64EEEEEELi64ENS_6half_tEfNS_4arch4Sm80ELb0ELb1ELb0ELb1ELb1ELb0ELb1ELb1EEENS1_21CollectiveEpilogueFwdINS6_IJS8_SA_S9_EEENS6_IJNS7_ILi1EEESI_SI_EEESC_SE_Li128ELb1ELb1ELb1ELb0EEENS1_36VarlenDynamicPersistentTileSchedulerILi128ELi80ELi128ELi128ELb1ELb1ELb0ELb1ELb0ELb1EEEEEEEEEvNT_6ParamsE --------------------------
	.section	.nv.info._ZN7cutlass13device_kernelIN5flash19enable_sm80_to_sm89INS1_16FlashAttnFwdSm80INS1_25CollectiveMainloopFwdSm80ILi4ELi1ELb0EN4cute5tupleIJNS5_1CILi128EEENS7_ILi80EEENS7_ILi64EEEEEELi64ENS_6half_tEfNS_4arch4Sm80ELb0ELb1ELb0ELb1ELb1ELb0ELb1ELb1EEENS1_21CollectiveEpilogueFwdINS6_IJS8_SA_S9_EEENS6_IJNS7_ILi1EEESI_SI_EEESC_SE_Li128ELb1ELb1ELb1ELb0EEENS1_36VarlenDynamicPersistentTileSchedulerILi128ELi80ELi128ELi128ELb1ELb1ELb0ELb1ELb0ELb1EEEEEEEEEvNT_6ParamsE,"",@"SHT_CUDA_INFO"
	.sectionflags	@""
	.align	4


	//----- nvinfo : EIATTR_CUDA_API_VERSION
	.align		4
        /*0000*/ 	.byte	0x04, 0x37
        /*0002*/ 	.short	(.L_114 - .L_113)
.L_113:
        /*0004*/ 	.word	0x00000082


	//----- nvinfo : EIATTR_KPARAM_INFO
	.align		4
.L_114:
        /*0008*/ 	.byte	0x04, 0x17
        /*000a*/ 	.short	(.L_116 - .L_115)
.L_115:
        /*000c*/ 	.word	0x00000000
        /*0010*/ 	.short	0x0000
        /*0012*/ 	.short	0x0000
        /*0014*/ 	.byte	0x00, 0xf0, 0xe1, 0x10


	//----- nvinfo : EIATTR_SPARSE_MMA_MASK
	.align		4
.L_116:
        /*0018*/ 	.byte	0x03, 0x50
        /*001a*/ 	.short	0x0000


	//----- nvinfo : EIATTR_MAXREG_COUNT
	.align		4
        /*001c*/ 	.byte	0x03, 0x1b
        /*001e*/ 	.short	0x00ff


	//----- nvinfo : EIATTR_MERCURY_ISA_VERSION
	.align		4
        /*0020*/ 	.byte	0x03, 0x5f
        /*0022*/ 	.short	0x0101


	//----- nvinfo : EIATTR_EXIT_INSTR_OFFSETS
	.align		4
        /*0024*/ 	.byte	0x04, 0x1c
        /*0026*/ 	.short	(.L_118 - .L_117)


	//   ....[0]....
.L_117:
        /*0028*/ 	.word	0x00000010


	//----- nvinfo : EIATTR_MAX_THREADS
	.align		4
.L_118:
        /*002c*/ 	.byte	0x04, 0x05
        /*002e*/ 	.short	(.L_120 - .L_119)
.L_119:
        /*0030*/ 	.word	0x00000080
        /*0034*/ 	.word	0x00000001
        /*0038*/ 	.word	0x00000001


	//----- nvinfo : EIATTR_CBANK_PARAM_SIZE
	.align		4
.L_120:
        /*003c*/ 	.byte	0x03, 0x19
        /*003e*/ 	.short	0x0438


	//----- nvinfo : EIATTR_PARAM_CBANK
	.align		4
        /*0040*/ 	.byte	0x04, 0x0a
        /*0042*/ 	.short	(.L_122 - .L_121)
	.align		4
.L_121:
        /*0044*/ 	.word	index@(.nv.constant0._ZN7cutlass13device_kernelIN5flash19enable_sm80_to_sm89INS1_16FlashAttnFwdSm80INS1_25CollectiveMainloopFwdSm80ILi4ELi1ELb0EN4cute5tupleIJNS5_1CILi128EEENS7_ILi80EEENS7_ILi64EEEEEELi64ENS_6half_tEfNS_4arch4Sm80ELb0ELb1ELb0ELb1ELb1ELb0ELb1ELb1EEENS1_21CollectiveEpilogueFwdINS6_IJS8_SA_S9_EEENS6_IJNS7_ILi1EEESI_SI_EEESC_SE_Li128ELb1ELb1ELb1ELb0EEENS1_36VarlenDynamicPersistentTileSchedulerILi128ELi80ELi128ELi128ELb1ELb1ELb0ELb1ELb0ELb1EEEEEEEEEvNT_6ParamsE)
        /*0048*/ 	.short	0x0210
        /*004a*/ 	.short	0x0438


	//----- nvinfo : EIATTR_SW_WAR
	.align		4
.L_122:
        /*004c*/ 	.byte	0x04, 0x36
        /*004e*/ 	.short	(.L_124 - .L_123)
.L_123:
        /*0050*/ 	.word	0x00000008
.L_124:


//--------------------- .nv.info._ZN7cutlass13device_kernelIN5flash19enable_sm80_to_sm89INS1_16FlashAttnFwdSm80INS1_25CollectiveMainloopFwdSm80ILi4ELi1ELb0EN4cute5tupleIJNS5_1CILi128EEENS7_ILi80EEENS7_ILi64EEEEEELi64ENS_6half_tEfNS_4arch4Sm80ELb0ELb1ELb0ELb1ELb1ELb1ELb1ELb1EEENS1_21CollectiveEpilogueFwdINS6_IJS8_SA_S9_EEENS6_IJNS7_ILi1EEESI_SI_EEESC_SE_Li128ELb1ELb1ELb1ELb0EEENS1_36VarlenDynamicPersistentTileSchedulerILi128ELi80ELi128ELi128ELb1ELb1ELb0ELb1ELb0ELb1EEEEEEEEEvNT_6ParamsE --------------------------
	.section	.nv.info._ZN7cutlass13device_kernelIN5flash19enable_sm80_to_sm89INS1_16FlashAttnFwdSm80INS1_25CollectiveMainloopFwdSm80ILi4ELi1ELb0EN4cute5tupleIJNS5_1CILi128EEENS7_ILi80EEENS7_ILi64EEEEEELi64ENS_6half_tEfNS_4arch4Sm80ELb0ELb1ELb0ELb1ELb1ELb1ELb1ELb1EEENS1_21CollectiveEpilogueFwdINS6_IJS8_SA_S9_EEENS6_IJNS7_ILi1EEESI_SI_EEESC_SE_Li128ELb1ELb1ELb1ELb0EEENS1_36VarlenDynamicPersistentTileSchedulerILi128ELi80ELi128ELi128ELb1ELb1ELb0ELb1ELb0ELb1EEEEEEEEEvNT_6ParamsE,"",@"SHT_CUDA_INFO"
	.sectionflags	@""
	.align	4


	//----- nvinfo : EIATTR_CUDA_API_VERSION
	.align		4
        /*0000*/ 	.byte	0x04, 0x37
        /*0002*/ 	.short	(.L_126 - .L_125)
.L_125:
        /*0004*/ 	.word	0x00000082


	//----- nvinfo : EIATTR_KPARAM_INFO
	.align		4
.L_126:
        /*0008*/ 	.byte	0x04, 0x17
        /*000a*/ 	.short	(.L_128 - .L_127)
.L_127:
        /*000c*/ 	.word	0x00000000
        /*0010*/ 	.short	0x0000
        /*0012*/ 	.short	0x0000
        /*0014*/ 	.byte	0x00, 0xf0, 0xe1, 0x10


	//----- nvinfo : EIATTR_SPARSE_MMA_MASK
	.align		4
.L_128:
        /*0018*/ 	.byte	0x03, 0x50
        /*001a*/ 	.short	0x0000


	//----- nvinfo : EIATTR_MAXREG_COUNT
	.align		4
        /*001c*/ 	.byte	0x03, 0x1b
        /*001e*/ 	.short	0x00ff


	//----- nvinfo : EIATTR_MERCURY_ISA_VERSION
	.align		4
        /*0020*/ 	.byte	0x03, 0x5f
        /*0022*/ 	.short	0x0101


	//----- nvinfo : EIATTR_EXIT_INSTR_OFFSETS
	.align		4
        /*0024*/ 	.byte	0x04, 0x1c
        /*0026*/ 	.short	(.L_130 - .L_129)


	//   ....[0]....
.L_129:
        /*0028*/ 	.word	0x00000010


	//----- nvinfo : EIATTR_MAX_THREADS
	.align		4
.L_130:
        /*002c*/ 	.byte	0x04, 0x05
        /*002e*/ 	.short	(.L_132 - .L_131)
.L_131:
        /*0030*/ 	.word	0x00000080
        /*0034*/ 	.word	0x00000001
        /*0038*/ 	.word	0x00000001


	//----- nvinfo : EIATTR_CBANK_PARAM_SIZE
	.align		4
.L_132:
        /*003c*/ 	.byte	0x03, 0x19
        /*003e*/ 	.short	0x0438


	//----- nvinfo : EIATTR_PARAM_CBANK
	.align		4
        /*0040*/ 	.byte	0x04, 0x0a
        /*0042*/ 	.short	(.L_134 - .L_133)
	.align		4
.L_133:
        /*0044*/ 	.word	index@(.nv.constant0._ZN7cutlass13device_kernelIN5flash19enable_sm80_to_sm89INS1_16FlashAttnFwdSm80INS1_25CollectiveMainloopFwdSm80ILi4ELi1ELb0EN4cute5tupleIJNS5_1CILi128EEENS7_ILi80EEENS7_ILi64EEEEEELi64ENS_6half_tEfNS_4arch4Sm80ELb0ELb1ELb0ELb1ELb1ELb1ELb1ELb1EEENS1_21CollectiveEpilogueFwdINS6_IJS8_SA_S9_EEENS6_IJNS7_ILi1EEESI_SI_EEESC_SE_Li128ELb1ELb1ELb1ELb0EEENS1_36VarlenDynamicPersistentTileSchedulerILi128ELi80ELi128ELi128ELb1ELb1ELb0ELb1ELb0ELb1EEEEEEEEEvNT_6ParamsE)
        /*0048*/ 	.short	0x0210
        /*004a*/ 	.short	0x0438


	//----- nvinfo : EIATTR_SW_WAR
	.align		4
.L_134:
        /*004c*/ 	.byte	0x04, 0x36
        /*004e*/ 	.short	(.L_136 - .L_135)
.L_135:
        /*0050*/ 	.word	0x00000008
.L_136:


//--------------------- .nv.info._ZN7cutlass13device_kernelIN5flash19enable_sm80_to_sm89INS1_16FlashAttnFwdSm80INS1_25CollectiveMainloopFwdSm80ILi4ELi1ELb0EN4cute5tupleIJNS5_1CILi128EEENS7_ILi112EEENS7_ILi64EEEEEELi64ENS_6half_tEfNS_4arch4Sm80ELb1ELb0ELb0ELb0ELb1ELb0ELb1ELb1EEENS1_21CollectiveEpilogueFwdINS6_IJS8_SA_S9_EEENS6_IJNS7_ILi1EEESI_SI_EEESC_SE_Li128ELb0ELb1ELb1ELb0EEENS1_30DynamicPersistentTileSchedulerILi128ELi128ELb1ELb1ELb0EEEEEEEEEvNT_6ParamsE --------------------------
	.section	.nv.info._ZN7cutlass13device_kernelIN5flash19enable_sm80_to_sm89INS1_16FlashAttnFwdSm80INS1_25CollectiveMainloopFwdSm80ILi4ELi1ELb0EN4cute5tupleIJNS5_1CILi128EEENS7_ILi112EEENS7_ILi64EEEEEELi64ENS_6half_tEfNS_4arch4Sm80ELb1ELb0ELb0ELb0ELb1ELb0ELb1ELb1EEENS1_21CollectiveEpilogueFwdINS6_IJS8_SA_S9_EEENS6_IJNS7_ILi1EEESI_SI_EEESC_SE_Li128ELb0ELb1ELb1ELb0EEENS1_30DynamicPersistentTileSchedulerILi128ELi128ELb1ELb1ELb0EEEEEEEEEvNT_6ParamsE,"",@"SHT_CUDA_INFO"
	.sectionflags	@""
	.align	4


	//----- nvinfo : EIATTR_CUDA_API_VERSION
	.align		4
        /*0000*/ 	.byte	0x04, 0x37
        /*0002*/ 	.short	(.L_138 - .L_137)
.L_137:
        /*0004*/ 	.word	0x00000082


	//----- nvinfo : EIATTR_KPARAM_INFO
	.align		4
.L_138:
        /*0008*/ 	.byte	0x04, 0x17
        /*000a*/ 	.short	(.L_140 - .L_139)
.L_139:
        /*000c*/ 	.word	0x00000000
        /*0010*/ 	.short	0x0000
        /*0012*/ 	.short	0x0000
        /*0014*/ 	.byte	0x00, 0xf0, 0xa1, 0x10


	//----- nvinfo : EIATTR_SPARSE_MMA_MASK
	.align		4
.L_140:
        /*0018*/ 	.byte	0x03, 0x50
        /*001a*/ 	.short	0x0000


	//----- nvinfo : EIATTR_MAXREG_COUNT
	.align		4
        /*001c*/ 	.byte	0x03, 0x1b
        /*001e*/ 	.short	0x00ff


	//----- nvinfo : EIATTR_MERCURY_ISA_VERSION
	.align		4
        /*0020*/ 	.byte	0x03, 0x5f
        /*0022*/ 	.short	0x0101


	//----- nvinfo : EIATTR_EXIT_INSTR_OFFSETS
	.align		4
        /*0024*/ 	.byte	0x04, 0x1c
        /*0026*/ 	.short	(.L_142 - .L_141)


	//   ....[0]....
.L_141:
        /*0028*/ 	.word	0x00000010


	//----- nvinfo : EIATTR_MAX_THREADS
	.align		4
.L_142:
        /*002c*/ 	.byte	0x04, 0x05
        /*002e*/ 	.short	(.L_144 - .L_143)
.L_143:
        /*0030*/ 	.word	0x00000080
        /*0034*/ 	.word	0x00000001
        /*0038*/ 	.word	0x00000001


	//----- nvinfo : EIATTR_CBANK_PARAM_SIZE
	.align		4
.L_144:
        /*003c*/ 	.byte	0x03, 0x19
        /*003e*/ 	.short	0x0428


	//----- nvinfo : EIATTR_PARAM_CBANK
	.align		4
        /*0040*/ 	.byte	0x04, 0x0a
        /*0042*/ 	.short	(.L_146 - .L_145)
	.align		4
.L_145:
        /*0044*/ 	.word	index@(.nv.constant0._ZN7cutlass13device_kernelIN5flash19enable_sm80_to_sm89INS1_16FlashAttnFwdSm80INS1_25CollectiveMainloopFwdSm80ILi4ELi1ELb0EN4cute5tupleIJNS5_1CILi128EEENS7_ILi112EEENS7_ILi64EEEEEELi64ENS_6half_tEfNS_4arch4Sm80ELb1ELb0ELb0ELb0ELb1ELb0ELb1ELb1EEENS1_21CollectiveEpilogueFwdINS6_IJS8_SA_S9_EEENS6_IJNS7_ILi1EEESI_SI_EEESC_SE_Li128ELb0ELb1ELb1ELb0EEENS1_30DynamicPersistentTileSchedulerILi128ELi128ELb1ELb1ELb0EEEEEEEEEvNT_6ParamsE)
        /*0048*/ 	.short	0x0210
        /*004a*/ 	.short	0x0428


	//----- nvinfo : EIATTR_SW_WAR
	.align		4
.L_146:
        /*004c*/ 	.byte	0x04, 0x36
        /*004e*/ 	.short	(.L_148 - .L_147)
.L_147:
        /*0050*/ 	.word	0x00000008
.L_148:


//--------------------- .nv.info._ZN7cutlass13device_kernelIN5flash19enable_sm80_to_sm89INS1_16FlashAttnFwdSm80INS1_25CollectiveMainloopFwdSm80ILi4ELi1ELb0EN4cute5tupleIJNS5_1CILi128EEENS7_ILi80EEENS7_ILi64EEEEEELi64ENS_6half_tEfNS_4arch4Sm80ELb1ELb0ELb0ELb1ELb1ELb0ELb1ELb1EEENS1_21CollectiveEpilogueFwdINS6_IJS8_SA_S9_EEENS6_IJNS7_ILi1EEESI_SI_EEESC_SE_Li128ELb1ELb1ELb1ELb0EEENS1_36VarlenDynamicPersistentTileSchedulerILi128ELi80ELi128ELi128ELb1ELb1ELb0ELb1ELb1ELb1EEEEEEEEEvNT_6ParamsE --------------------------
	.section	.nv.info._ZN7cutlass13device_kernelIN5flash19enable_sm80_to_sm89INS1_16FlashAttnFwdSm80INS1_25CollectiveMainloopFwdSm80ILi4ELi1ELb0EN4cute5tupleIJNS5_1CILi128EEENS7_ILi80EEENS7_ILi64EEEEEELi64ENS_6half_tEfNS_4arch4Sm80ELb1ELb0ELb0ELb1ELb1ELb0ELb1ELb1EEENS1_21CollectiveEpilogueFwdINS6_IJS8_SA_S9_EEENS6_IJNS7_ILi1EEESI_SI_EEESC_SE_Li128ELb1ELb1ELb1ELb0EEENS1_36VarlenDynamicPersistentTileSchedulerILi128ELi80ELi128ELi128ELb1ELb1ELb0ELb1ELb1ELb1EEEEEEEEEvNT_6ParamsE,"",@"SHT_CUDA_INFO"
	.sectionflags	@""
	.align	4


	//----- nvinfo : EIATTR_CUDA_API_VERSION
	.align		4
        /*0000*/ 	.byte	0x04, 0x37
        /*0002*/ 	.short	(.L_150 - .L_149)
.L_149:
        /*0004*/ 	.word	0x00000082


	//----- nvinfo : EIATTR_KPARAM_INFO
	.align		4
.L_150:
        /*0008*/ 	.byte	0x04, 0x17
        /*000a*/ 	.short	(.L_152 - .L_151)
.L_151:
        /*000c*/ 	.word	0x00000000
        /*0010*/ 	.short	0x0000
        /*0012*/ 	.short	0x0000
        /*0014*/ 	.byte	0x00, 0xf0, 0xe1, 0x10


	//----- nvinfo : EIATTR_SPARSE_MMA_MASK
	.align		4
.L_152:
        /*0018*/ 	.byte	0x03, 0x50
        /*001a*/ 	.short	0x0000


	//----- nvinfo : EIATTR_MAXREG_COUNT
	.align		4
        /*001c*/ 	.byte	0x03, 0x1b
        /*001e*/ 	.short	0x00ff


	//----- nvinfo : EIATTR_MERCURY_ISA_VERSION
	.align		4
        /*0020*/ 	.byte	0x03, 0x5f
        /*0022*/ 	.short	0x0101


	//----- nvinfo : EIATTR_EXIT_INSTR_OFFSETS
	.align		4
        /*0024*/ 	.byte	0x04, 0x1c
        /*0026*/ 	.short	(.L_154 - .L_153)


	//   ....[0]....
.L_153:
        /*0028*/ 	.word	0x00000010


	//----- nvinfo : EIATTR_MAX_THREADS
	.align		4
.L_154:
        /*002c*/ 	.byte	0x04, 0x05
        /*002e*/ 	.short	(.L_156 - .L_155)
.L_155:
        /*0030*/ 	.word	0x00000080
        /*0034*/ 	.word	0x00000001
        /*0038*/ 	.word	0x00000001


	//----- nvinfo : EIATTR_CBANK_PARAM_SIZE
	.align		4
.L_156:
        /*003c*/ 	.byte	0x03, 0x19
        /*003e*/ 	.short	0x0438


	//----- nvinfo : EIATTR_PARAM_CBANK
	.align		4
        /*0040*/ 	.byte	0x04, 0x0a
        /*0042*/ 	.short	(.L_158 - .L_157)
	.align		4
.L_157:
        /*0044*/ 	.word	index@(.nv.constant0._ZN7cutlass13device_kernelIN5flash19enable_sm80_to_sm89INS1_16FlashAttnFwdSm80INS1_25CollectiveMainloopFwdSm80ILi4ELi1ELb0EN4cute5tupleIJNS5_1CILi128EEENS7_ILi80EEENS7_ILi64EEEEEELi64ENS_6half_tEfNS_4arch4Sm80ELb1ELb0ELb0ELb1ELb1ELb0ELb1ELb1EEENS1_21CollectiveEpilogueFwdINS6_IJS8_SA_S9_EEENS6_IJNS7_ILi1EEESI_SI_EEESC_SE_Li128ELb1ELb1ELb1ELb0EEENS1_36VarlenDynamicPersistentTileSchedulerILi128ELi80ELi128ELi128ELb1ELb1ELb0ELb1ELb1ELb1EEEEEEEEEvNT_6ParamsE)
        /*0048*/ 	.short	0x0210
        /*004a*/ 	.short	0x0438


	//----- nvinfo : EIATTR_SW_WAR
	.align		4
.L_158:
        /*004c*/ 	.byte	0x04, 0x36
        /*004e*/ 	.short	(.L_160 - .L_159)
.L_159:
        /*0050*/ 	.word	0x00000008
.L_160:


//--------------------- .nv.info._ZN7cutlass13device_kernelIN5flash19enable_sm80_to_sm89INS1_16FlashAttnFwdSm80INS1_25CollectiveMainloopFwdSm80ILi4ELi1ELb0EN4cute5tupleIJNS5_1CILi128EEENS7_ILi80EEENS7_ILi64EEEEEELi64ENS_6half_tEfNS_4arch4Sm80ELb1ELb0ELb0ELb1ELb1ELb1ELb1ELb1EEENS1_21CollectiveEpilogueFwdINS6_IJS8_SA_S9_EEENS6_IJNS7_ILi1EEESI_SI_EEESC_SE_Li128ELb1ELb1ELb1ELb0EEENS1_36VarlenDynamicPersistentTileSchedulerILi128ELi80ELi128ELi128ELb1ELb1ELb0ELb1ELb1ELb1EEEEEEEEEvNT_6ParamsE --------------------------
	.section	.nv.info._ZN7cutlass13device_kernelIN5flash19enable_sm80_to_sm89INS1_16FlashAttnFwdSm80INS1_25CollectiveMainloopFwdSm80ILi4ELi1ELb0EN4cute5tupleIJNS5_1CILi128EEENS7_ILi80EEENS7_ILi64EEEEEELi64ENS_6half_tEfNS_4arch4Sm80ELb1ELb0ELb0ELb1ELb1ELb1ELb1ELb1EEENS1_21CollectiveEpilogueFwdINS6_IJS8_SA_S9_EEENS6_IJNS7_ILi1EEESI_SI_EEESC_SE_Li128ELb1ELb1ELb1ELb0EEENS1_36VarlenDynamicPersistentTileSchedulerILi128ELi80ELi128ELi128ELb1ELb1ELb0ELb1ELb1ELb1EEEEEEEEEvNT_6ParamsE,"",@"SHT_CUDA_INFO"
	.sectionflags	@""
	.align	4


	//----- nvinfo : EIATTR_CUDA_API_VERSION
	.align		4
        /*0000*/ 	.byte	0x04, 0x37
        /*0002*/ 	.short	(.L_162 - .L_161)
.L_161:
        /*0004*/ 	.word	0x00000082


	//----- nvinfo : EIATTR_KPARAM_INFO
	.align		4
.L_162:
        /*0008*/ 	.byte	0x04, 0x17
        /*000a*/ 	.short	(.L_164 - .L_163)
.L_163:
        /*000c*/ 	.word	0x00000000
        /*0010*/ 	.short	0x0000
        /*0012*/ 	.short	0x0000
        /*0014*/ 	.byte	0x00, 0xf0, 0xe1, 0x10


	//----- nvinfo : EIATTR_SPARSE_MMA_MASK
	.align		4
.L_164:
        /*0018*/ 	.byte	0x03, 0x50
        /*001a*/ 	.short	0x0000


	//----- nvinfo : EIATTR_MAXREG_COUNT
	.align		4
        /*001c*/ 	.byte	0x03, 0x1b
        /*001e*/ 	.short	0x00ff


	//----- nvinfo : EIATTR_MERCURY_ISA_VERSION
	.align		4
        /*0020*/ 	.byte	0x03, 0x5f
        /*0022*/ 	.short	0x0101


	//----- nvinfo : EIATTR_EXIT_INSTR_OFFSETS
	.align		4
        /*0024*/ 	.byte	0x04, 0x1c
        /*0026*/ 	.short	(.L_166 - .L_165)


	//   ....[0]....
.L_165:
        /*0028*/ 	.word	0x00000010


	//----- nvinfo : EIATTR_MAX_THREADS
	.align		4
.L_166:
        /*002c*/ 	.byte	0x04, 0x05
        /*002e*/ 	.short	(.L_168 - .L_167)
.L_167:
        /*0030*/ 	.word	0x00000080
        /*0034*/ 	.word	0x00000001
        /*0038*/ 	.word	0x00000001


	//----- nvinfo : EIATTR_CBANK_PARAM_SIZE
	.align		4
.L_168:
        /*003c*/ 	.byte	0x03, 0x19
        /*003e*/ 	.short	0x0438


	//----- nvinfo : EIATTR_PARAM_CBANK
	.align		4
        /*0040*/ 	.byte	0x04, 0x0a
        /*0042*/ 	.short	(.L_170 - .L_169)
	.align		4
.L_169:
        /*0044*/ 	.word	index@(.nv.constant0._ZN7cutlass13device_kernelIN5flash19enable_sm80_to_sm89INS1_16FlashAttnFwdSm80INS1_25CollectiveMainloopFwdSm80ILi4ELi1ELb0EN4cute5tupleIJNS5_1CILi128EEENS7_ILi80EEENS7_ILi64EEEEEELi64ENS_6half_tEfNS_4arch4Sm80ELb1ELb0ELb0ELb1ELb1ELb1ELb1ELb1EEENS1_21CollectiveEpilogueFwdINS6_IJS8_SA_S9_EEENS6_IJNS7_ILi1EEESI_SI_EEESC_SE_Li128ELb1ELb1ELb1ELb0EEENS1_36VarlenDynamicPersistentTileSchedulerILi128ELi80ELi128ELi128ELb1ELb1ELb0ELb1ELb1ELb1EEEEEEEEEvNT_6ParamsE)
        /*0048*/ 	.short	0x0210
        /*004a*/ 	.short	0x0438


	//----- nvinfo : EIATTR_SW_WAR
	.align		4
.L_170:
        /*004c*/ 	.byte	0x04, 0x36
        /*004e*/ 	.short	(.L_172 - .L_171)
.L_171:
        /*0050*/ 	.word	0x00000008
.L_172:


//--------------------- .nv.callgraph             --------------------------
	.section	.nv.callgraph,"",@"SHT_CUDA_CALLGRAPH"
	.align	4
	.sectionentsize	8
	.align		4
        /*0000*/ 	.word	0x00000000
	.align		4
        /*0004*/ 	.word	0xffffffff
	.align		4
        /*0008*/ 	.word	0x00000000
	.align		4
        /*000c*/ 	.word	0xfffffffe
	.align		4
        /*0010*/ 	.word	0x00000000
	.align		4
        /*0014*/ 	.word	0xfffffffd
	.align		4
        /*0018*/ 	.word	0x00000000
	.align		4
        /*001c*/ 	.word	0xfffffffc


//--------------------- .nv.constant4             --------------------------
	.section	.nv.constant4,"a",@progbits
	.align	8
	.align		8
.nv.constant4:
        /*0000*/ 	.dword	_ZN77_INTERNAL_46159d13_41_flash_fwd_hdim64_fp16_paged_split_sm80_cu_21e1f8cb_33274cuda3std3__45__cpo5beginE
	.align		8
        /*0008*/ 	.dword	_ZN77_INTERNAL_46159d13_41_flash_fwd_hdim64_fp16_paged_split_sm80_cu_21e1f8cb_33274cuda3std3__45__cpo3endE
	.align		8
        /*0010*/ 	.dword	_ZN77_INTERNAL_46159d13_41_flash_fwd_hdim64_fp16_paged_split_sm80_cu_21e1f8cb_33274cuda3std3__45__cpo6cbeginE
	.align		8
        /*0018*/ 	.dword	_ZN77_INTERNAL_46159d13_41_flash_fwd_hdim64_fp16_paged_split_sm80_cu_21e1f8cb_33274cuda3std3__45__cpo4cendE
	.align		8
        /*0020*/ 	.dword	_ZN77_INTERNAL_46159d13_41_flash_fwd_hdim64_fp16_paged_split_sm80_cu_21e1f8cb_33274cuda3std3__479_GLOBAL__N__46159d13_41_flash_fwd_hdim64_fp16_paged_split_sm80_cu_21e1f8cb_33276ignoreE
	.align		8
        /*0028*/ 	.dword	_ZN77_INTERNAL_46159d13_41_flash_fwd_hdim64_fp16_paged_split_sm80_cu_21e1f8cb_33274cuda3std3__419piecewise_constructE
	.align		8
        /*0030*/ 	.dword	_ZN77_INTERNAL_46159d13_41_flash_fwd_hdim64_fp16_paged_split_sm80_cu_21e1f8cb_33274cuda3std3__48in_placeE
	.align		8
        /*0038*/ 	.dword	_ZN77_INTERNAL_46159d13_41_flash_fwd_hdim64_fp16_paged_split_sm80_cu_21e1f8cb_33274cuda3std6ranges3__45__cpo4swapE
	.align		8
        /*0040*/ 	.dword	_ZN77_INTERNAL_46159d13_41_flash_fwd_hdim64_fp16_paged_split_sm80_cu_21e1f8cb_33274cuda3std6ranges3__45__cpo9iter_moveE
	.align		8
        /*0048*/ 	.dword	_ZN77_INTERNAL_46159d13_41_flash_fwd_hdim64_fp16_paged_split_sm80_cu_21e1f8cb_33274cute7productE
	.align		8
        /*0050*/ 	.dword	_ZN77_INTERNAL_46159d13_41_flash_fwd_hdim64_fp16_paged_split_sm80_cu_21e1f8cb_33274cute1_E


//--------------------- .text._ZN7cutlass13device_kernelIN5flash19enable_sm80_to_sm89INS1_16FlashAttnFwdSm80INS1_25CollectiveMainloopFwdSm80ILi4ELi1ELb0EN4cute5tupleIJNS5_1CILi128EEENS7_ILi112EEENS7_ILi64EEEEEELi64ENS_6half_tEfNS_4arch4Sm80ELb0ELb0ELb0ELb0ELb1ELb0ELb1ELb1EEENS1_21CollectiveEpilogueFwdINS6_IJS8_SA_S9_EEENS6_IJNS7_ILi1EEESI_SI_EEESC_SE_Li128ELb0ELb1ELb1ELb0EEENS1_19SingleTileSchedulerILb0ELb1ELb1ELi128EEEEEEEEEvNT_6ParamsE --------------------------
	.section	.text._ZN7cutlass13device_kernelIN5flash19enable_sm80_to_sm89INS1_16FlashAttnFwdSm80INS1_25CollectiveMainloopFwdSm80ILi4ELi1ELb0EN4cute5tupleIJNS5_1CILi128EEENS7_ILi112EEENS7_ILi64EEEEEELi64ENS_6half_tEfNS_4arch4Sm80ELb0ELb0ELb0ELb0ELb1ELb0ELb1ELb1EEENS1_21CollectiveEpilogueFwdINS6_IJS8_SA_S9_EEENS6_IJNS7_ILi1EEESI_SI_EEESC_SE_Li128ELb0ELb1ELb1ELb0EEENS1_19SingleTileSchedulerILb0ELb1ELb1ELi128EEEEEEEEEvNT_6ParamsE,"ax",@progbits
	.align	128
.text._ZN7cutlass13device_kernelIN5flash19enable_sm80_to_sm89INS1_16FlashAttnFwdSm80INS1_25CollectiveMainloopFwdSm80ILi4ELi1ELb0EN4cute5tupleIJNS5_1CILi128EEENS7_ILi112EEENS7_ILi64EEEEEELi64ENS_6half_tEfNS_4arch4Sm80ELb0ELb0ELb0ELb0ELb1ELb0ELb1ELb1EEENS1_21CollectiveEpilogueFwdINS6_IJS8_SA_S9_EEENS6_IJNS7_ILi1EEESI_SI_EEESC_SE_Li128ELb0ELb1ELb1ELb0EEENS1_19SingleTileSchedulerILb0ELb1ELb1ELi128EEEEEEEEEvNT_6ParamsE:
        .type           _ZN7cutlass13device_kernelIN5flash19enable_sm80_to_sm89INS1_16FlashAttnFwdSm80INS1_25CollectiveMainloopFwdSm80ILi4ELi1ELb0EN4cute5tupleIJNS5_1CILi128EEENS7_ILi112EEENS7_ILi64EEEEEELi64ENS_6half_tEfNS_4arch4Sm80ELb0ELb0ELb0ELb0ELb1ELb0ELb1ELb1EEENS1_21CollectiveEpilogueFwdINS6_IJS8_SA_S9_EEENS6_IJNS7_ILi1EEESI_SI_EEESC_SE_Li128ELb0ELb1ELb1ELb0EEENS1_19SingleTileSchedulerILb0ELb1ELb1ELi128EEEEEEEEEvNT_6ParamsE,@function
        .size           _ZN7cutlass13device_kernelIN5flash19enable_sm80_to_sm89INS1_16FlashAttnFwdSm80INS1_25CollectiveMainloopFwdSm80ILi4ELi1ELb0EN4cute5tupleIJNS5_1CILi128EEENS7_ILi112EEENS7_ILi64EEEEEELi64ENS_6half_tEfNS_4arch4Sm80ELb0ELb0ELb0ELb0ELb1ELb0ELb1ELb1EEENS1_21CollectiveEpilogueFwdINS6_IJS8_SA_S9_EEENS6_IJNS7_ILi1EEESI_SI_EEESC_SE_Li128ELb0ELb1ELb1ELb0EEENS1_19SingleTileSchedulerILb0ELb1ELb1ELi128EEEEEEEEEvNT_6ParamsE,(.L_x_9 - _ZN7cutlass13device_kernelIN5flash19enable_sm80_to_sm89INS1_16FlashAttnFwdSm80INS1_25CollectiveMainloopFwdSm80ILi4ELi1ELb0EN4cute5tupleIJNS5_1CILi128EEENS7_ILi112EEENS7_ILi64EEEEEELi64ENS_6half_tEfNS_4arch4Sm80ELb0ELb0ELb0ELb0ELb1ELb0ELb1ELb1EEENS1_21CollectiveEpilogueFwdINS6_IJS8_SA_S9_EEENS6_IJNS7_ILi1EEESI_SI_EEESC_SE_Li128ELb0ELb1ELb1ELb0EEENS1_19SingleTileSchedulerILb0ELb1ELb1ELi128EEEEEEEEEvNT_6ParamsE)
        .other          _ZN7cutlass13device_kernelIN5flash19enable_sm80_to_sm89INS1_16FlashAttnFwdSm80INS1_25CollectiveMainloopFwdSm80ILi4ELi1ELb0EN4cute5tupleIJNS5_1CILi128EEENS7_ILi112EEENS7_ILi64EEEEEELi64ENS_6half_tEfNS_4arch4Sm80ELb0ELb0ELb0ELb0ELb1ELb0ELb1ELb1EEENS1_21CollectiveEpilogueFwdINS6_IJS8_SA_S9_EEENS6_IJNS7_ILi1EEESI_SI_EEESC_SE_Li128ELb0ELb1ELb1ELb0EEENS1_19SingleTileSchedulerILb0ELb1ELb1ELi128EEEEEEEEEvNT_6ParamsE,@"STO_CUDA_ENTRY STV_DEFAULT"
_ZN7cutlass13device_kernelIN5flash19enable_sm80_to_sm89INS1_16FlashAttnFwdSm80INS1_25CollectiveMainloopFwdSm80ILi4ELi1ELb0EN4cute5tupleIJNS5_1CILi128EEENS7_ILi112EEENS7_ILi64EEEEEELi64ENS_6half_tEfNS_4arch4Sm80ELb0ELb0ELb0ELb0ELb1ELb0ELb1ELb1EEENS1_21CollectiveEpilogueFwdINS6_IJS8_SA_S9_EEENS6_IJNS7_ILi1EEESI_SI_EEESC_SE_Li128ELb0ELb1ELb1ELb0EEENS1_19SingleTileSchedulerILb0ELb1ELb1ELi128EEEEEEEEEvNT_6ParamsE:
[----:B------:R-:W-:Y:S01]  /*0000*/  LDC R1, c[0x0][0x28] ;  /* 0x00000a00ff017b82 */ /* 0x000fe20000000800 */
[----:B------:R-:W-:Y:S05]  /*0010*/  EXIT ;  /* 0x000000000000794d */ /* 0x000fea0003800000 */
.L_x_0:
[----:B------:R-:W-:-:S00]  /*0020*/  BRA `(.L_x_0) ;  /* 0xfffffffc00fc7947 */ /* 0x000fc0000383ffff */
[----:B------:R-:W-:-:S00]  /*0030*/  NOP ;  /* 0x0000000000007918 */ /* 0x000fc00000000000 */
        /* <DEDUP_REMOVED lines=12> */
.L_x_9:


//--------------------- .text._ZN7cutlass13device_kernelIN5flash19enable_sm80_to_sm89INS1_16FlashAttnFwdSm80INS1_25CollectiveMainloopFwdSm80ILi4ELi1ELb0EN4cute5tupleIJNS5_1CILi128EEENS7_ILi80EEENS7_ILi64EEEEEELi64ENS_6half_tEfNS_4arch4Sm80ELb0ELb0ELb0ELb1ELb1ELb0ELb1ELb1EEENS1_21CollectiveEpilogueFwdINS6_IJS8_SA_S9_EEENS6_IJNS7_ILi1EEESI_SI_EEESC_SE_Li128ELb1ELb1ELb1ELb0EEENS1_36VarlenDynamicPersistentTileSchedulerILi128ELi80ELi128ELi128ELb1ELb1ELb0ELb0ELb1ELb1EEEEEEEEEvNT_6ParamsE --------------------------
	.section	.text._ZN7cutlass13device_kernelIN5flash19enable_sm80_to_sm89INS1_16FlashAttnFwdSm80INS1_25CollectiveMainloopFwdSm80ILi4ELi1ELb0EN4cute5tupleIJNS5_1CILi128EEENS7_ILi80EEENS7_ILi64EEEEEELi64ENS_6half_tEfNS_4arch4Sm80ELb0ELb0ELb0ELb1ELb1ELb0ELb1ELb1EEENS1_21CollectiveEpilogueFwdINS6_IJS8_SA_S9_EEENS6_IJNS7_ILi1EEESI_SI_EEESC_SE_Li128ELb1ELb1ELb1ELb0EEENS1_36VarlenDynamicPersistentTileSchedulerILi128ELi80ELi128ELi128ELb1ELb1ELb0ELb0ELb1ELb1EEEEEEEEEvNT_6ParamsE,"ax",@progbits
	.align	128
.text._ZN7cutlass13device_kernelIN5flash19enable_sm80_to_sm89INS1_16FlashAttnFwdSm80INS1_25CollectiveMainloopFwdSm80ILi4ELi1ELb0EN4cute5tupleIJNS5_1CILi128EEENS7_ILi80EEENS7_ILi64EEEEEELi64ENS_6half_tEfNS_4arch4Sm80ELb0ELb0ELb0ELb1ELb1ELb0ELb1ELb1EEENS1_21CollectiveEpilogueFwdINS6_IJS8_SA_S9_EEENS6_IJNS7_ILi1EEESI_SI_EEESC_SE_Li128ELb1ELb1ELb1ELb0EEENS1_36VarlenDynamicPersistentTileSchedulerILi128ELi80ELi128ELi128ELb1ELb1ELb0ELb0ELb1ELb1EEEEEEEEEvNT_6ParamsE:
        .type           _ZN7cutlass13device_kernelIN5flash19enable_sm80_to_sm89INS1_16FlashAttnFwdSm80INS1_25CollectiveMainloopFwdSm80ILi4ELi1ELb0EN4cute5tupleIJNS5_1CILi128EEENS7_ILi80EEENS7_ILi64EEEEEELi64ENS_6half_tEfNS_4arch4Sm80ELb0ELb0ELb0ELb1ELb1ELb0ELb1ELb1EEENS1_21CollectiveEpilogueFwdINS6_IJS8_SA_S9_EEENS6_IJNS7_ILi1EEESI_SI_EEESC_SE_Li128ELb1ELb1ELb1ELb0EEENS1_36VarlenDynamicPersistentTileSchedulerILi128ELi80ELi128ELi128ELb1ELb1ELb0ELb0ELb1ELb1EEEEEEEEEvNT_6ParamsE,@function
        .size           _ZN7cutlass13device_kernelIN5flash19enable_sm80_to_sm89INS1_16FlashAttnFwdSm80INS1_25CollectiveMainloopFwdSm80ILi4ELi1ELb0EN4cute5tupleIJNS5_1CILi128EEENS7_ILi80EEENS7_ILi64EEEEEELi64ENS_6half_tEfNS_4arch4Sm80ELb0ELb0ELb0ELb1ELb1ELb0ELb1ELb1EEENS1_21CollectiveEpilogueFwdINS6_IJS8_SA_S9_EEENS6_IJNS7_ILi1EEESI_SI_EEESC_SE_Li128ELb1ELb1ELb1ELb0EEENS1_36VarlenDynamicPersistentTileSchedulerILi128ELi80ELi128ELi128ELb1ELb1ELb0ELb0ELb1ELb1EEEEEEEEEvNT_6ParamsE,(.L_x_10 - _ZN7cutlass13device_kernelIN5flash19enable_sm80_to_sm89INS1_16FlashAttnFwdSm80INS1_25CollectiveMainloopFwdSm80ILi4ELi1ELb0EN4cute5tupleIJNS5_1CILi128EEENS7_ILi80EEENS7_ILi64EEEEEELi64ENS_6half_tEfNS_4arch4Sm80ELb0ELb0ELb0ELb1ELb1ELb0ELb1ELb1EEENS1_21CollectiveEpilogueFwdINS6_IJS8_SA_S9_EEENS6_IJNS7_ILi1EEESI_SI_EEESC_SE_Li128ELb1ELb1ELb1ELb0EEENS1_36VarlenDynamicPersistentTileSchedulerILi128ELi80ELi128ELi128ELb1ELb1ELb0ELb0ELb1ELb1EEEEEEEEEvNT_6ParamsE)
        .other          _ZN7cutlass13device_kernelIN5flash19enable_sm80_to_sm89INS1_16FlashAttnFwdSm80INS1_25CollectiveMainloopFwdSm80ILi4ELi1ELb0EN4cute5tupleIJNS5_1CILi128EEENS7_ILi80EEENS7_ILi64EEEEEELi64ENS_6half_tEfNS_4arch4Sm80ELb0ELb0ELb0ELb1ELb1ELb0ELb1ELb1EEENS1_21CollectiveEpilogueFwdINS6_IJS8_SA_S9_EEENS6_IJNS7_ILi1EEESI_SI_EEESC_SE_Li128ELb1ELb1ELb1ELb0EEENS1_36VarlenDynamicPersistentTileSchedulerILi128ELi80ELi128ELi128ELb1ELb1ELb0ELb0ELb1ELb1EEEEEEEEEvNT_6ParamsE,@"STO_CUDA_ENTRY STV_DEFAULT"
_ZN7cutlass13device_kernelIN5flash19enable_sm80_to_sm89INS1_16FlashAttnFwdSm80INS1_25CollectiveMainloopFwdSm80ILi4ELi1ELb0EN4cute5tupleIJNS5_1CILi128EEENS7_ILi80EEENS7_ILi64EEEEEELi64ENS_6half_tEfNS_4arch4Sm80ELb0ELb0ELb0ELb1ELb1ELb0ELb1ELb1EEENS1_21CollectiveEpilogueFwdINS6_IJS8_SA_S9_EEENS6_IJNS7_ILi1EEESI_SI_EEESC_SE_Li128ELb1ELb1ELb1ELb0EEENS1_36VarlenDynamicPersistentTileSchedulerILi128ELi80ELi128ELi128ELb1ELb1ELb0ELb0ELb1ELb1EEEEEEEEEvNT_6ParamsE:
[----:B------:R-:W-:Y:S01]  /*0000*/  LDC R1, c[0x0][0x28] ;  /* 0x00000a00ff017b82 */ /* 0x000fe20000000800 */
[----:B------:R-:W-:Y:S05]  /*0010*/  EXIT ;  /* 0x000000000000794d */ /* 0x000fea0003800000 */
.L_x_1:
        /* <DEDUP_REMOVED lines=14> */
.L_x_10:


//--------------------- .text._ZN7cutlass13device_kernelIN5flash19enable_sm80_to_sm89INS1_16FlashAttnFwdSm80INS1_25CollectiveMainloopFwdSm80ILi4ELi1ELb0EN4cute5tupleIJNS5_1CILi128EEENS7_ILi80EEENS7_ILi64EEEEEELi64ENS_6half_tEfNS_4arch4Sm80ELb0ELb0ELb0ELb1ELb1ELb1ELb1ELb1EEENS1_21CollectiveEpilogueFwdINS6_IJS8_SA_S9_EEENS6_IJNS7_ILi1EEESI_SI_EEESC_SE_Li128ELb1ELb1ELb1ELb0EEENS1_36VarlenDynamicPersistentTileSchedulerILi128ELi80ELi128ELi128ELb1ELb1ELb0ELb0ELb1ELb1EEEEEEEEEvNT_6ParamsE --------------------------
	.section	.text._ZN7cutlass13device_kernelIN5flash19enable_sm80_to_sm89INS1_16FlashAttnFwdSm80INS1_25CollectiveMainloopFwdSm80ILi4ELi1ELb0EN4cute5tupleIJNS5_1CILi128EEENS7_ILi80EEENS7_ILi64EEEEEELi64ENS_6half_tEfNS_4arch4Sm80ELb0ELb0ELb0ELb1ELb1ELb1ELb1ELb1EEENS1_21CollectiveEpilogueFwdINS6_IJS8_SA_S9_EEENS6_IJNS7_ILi1EEESI_SI_EEESC_SE_Li128ELb1ELb1ELb1ELb0EEENS1_36VarlenDynamicPersistentTileSchedulerILi128ELi80ELi128ELi128ELb1ELb1ELb0ELb0ELb1ELb1EEEEEEEEEvNT_6ParamsE,"ax",@progbits
	.align	128
.text._ZN7cutlass13device_kernelIN5flash19enable_sm80_to_sm89INS1_16FlashAttnFwdSm80INS1_25CollectiveMainloopFwdSm80ILi4ELi1ELb0EN4cute5tupleIJNS5_1CILi128EEENS7_ILi80EEENS7_ILi64EEEEEELi64ENS_6half_tEfNS_4arch4Sm80ELb0ELb0ELb0ELb1ELb1ELb1ELb1ELb1EEENS1_21CollectiveEpilogueFwdINS6_IJS8_SA_S9_EEENS6_IJNS7_ILi1EEESI_SI_EEESC_SE_Li128ELb1ELb1ELb1ELb0EEENS1_36VarlenDynamicPersistentTileSchedulerILi128ELi80ELi128ELi128ELb1ELb1ELb0ELb0ELb1ELb1EEEEEEEEEvNT_6ParamsE:
        .type           _ZN7cutlass13device_kernelIN5flash19enable_sm80_to_sm89INS1_16FlashAttnFwdSm80INS1_25CollectiveMainloopFwdSm80ILi4ELi1ELb0EN4cute5tupleIJNS5_1CILi128EEENS7_ILi80EEENS7_ILi64EEEEEELi64ENS_6half_tEfNS_4arch4Sm80ELb0ELb0ELb0ELb1ELb1ELb1ELb1ELb1EEENS1_21CollectiveEpilogueFwdINS6_IJS8_SA_S9_EEENS6_IJNS7_ILi1EEESI_SI_EEESC_SE_Li128ELb1ELb1ELb1ELb0EEENS1_36VarlenDynamicPersistentTileSchedulerILi128ELi80ELi128ELi128ELb1ELb1ELb0ELb0ELb1ELb1EEEEEEEEEvNT_6ParamsE,@function
        .size           _ZN7cutlass13device_kernelIN5flash19enable_sm80_to_sm89INS1_16FlashAttnFwdSm80INS1_25CollectiveMainloopFwdSm80ILi4ELi1ELb0EN4cute5tupleIJNS5_1CILi128EEENS7_ILi80EEENS7_ILi64EEEEEELi64ENS_6half_tEfNS_4arch4Sm80ELb0ELb0ELb0ELb1ELb1ELb1ELb1ELb1EEENS1_21CollectiveEpilogueFwdINS6_IJS8_SA_S9_EEENS6_IJNS7_ILi1EEESI_SI_EEESC_SE_Li128ELb1ELb1ELb1ELb0EEENS1_36VarlenDynamicPersistentTileSchedulerILi128ELi80ELi128ELi128ELb1ELb1ELb0ELb0ELb1ELb1EEEEEEEEEvNT_6ParamsE,(.L_x_11 - _ZN7cutlass13device_kernelIN5flash19enable_sm80_to_sm89INS1_16FlashAttnFwdSm80INS1_25CollectiveMainloopFwdSm80ILi4ELi1ELb0EN4cute5tupleIJNS5_1CILi128EEENS7_ILi80EEENS7_ILi64EEEEEELi64ENS_6half_tEfNS_4arch4Sm80ELb0ELb0ELb0ELb1ELb1ELb1ELb1ELb1EEENS1_21CollectiveEpilogueFwdINS6_IJS8_SA_S9_EEENS6_IJNS7_ILi1EEESI_SI_EEESC_SE_Li128ELb1ELb1ELb1ELb0EEENS1_36VarlenDynamicPersistentTileSchedulerILi128ELi80ELi128ELi128ELb1ELb1ELb0ELb0ELb1ELb1EEEEEEEEEvNT_6ParamsE)
        .other          _ZN7cutlass13device_kernelIN5flash19enable_sm80_to_sm89INS1_16FlashAttnFwdSm80INS1_25CollectiveMainloopFwdSm80ILi4ELi1ELb0EN4cute5tupleIJNS5_1CILi128EEENS7_ILi80EEENS7_ILi64EEEEEELi64ENS_6half_tEfNS_4arch4Sm80ELb0ELb0ELb0ELb1ELb1ELb1ELb1ELb1EEENS1_21CollectiveEpilogueFwdINS6_IJS8_SA_S9_EEENS6_IJNS7_ILi1EEESI_SI_EEESC_SE_Li128ELb1ELb1ELb1ELb0EEENS1_36VarlenDynamicPersistentTileSchedulerILi128ELi80ELi128ELi128ELb1ELb1ELb0ELb0ELb1ELb1EEEEEEEEEvNT_6ParamsE,@"STO_CUDA_ENTRY STV_DEFAULT"
_ZN7cutlass13device_kernelIN5flash19enable_sm80_to_sm89INS1_16FlashAttnFwdSm80INS1_25CollectiveMainloopFwdSm80ILi4ELi1ELb0EN4cute5tupleIJNS5_1CILi128EEENS7_ILi80EEENS7_ILi64EEEEEELi64ENS_6half_tEfNS_4arch4Sm80ELb0ELb0ELb0ELb1ELb1ELb1ELb1ELb1EEENS1_21CollectiveEpilogueFwdINS6_IJS8_SA_S9_EEENS6_IJNS7_ILi1EEESI_SI_EEESC_SE_Li128ELb1ELb1ELb1ELb0EEENS1_36VarlenDynamicPersistentTileSchedulerILi128ELi80ELi128ELi128ELb1ELb1ELb0ELb0ELb1ELb1EEEEEEEEEvNT_6ParamsE:
[----:B------:R-:W-:Y:S01]  /*0000*/  LDC R1, c[0x0][0x28] ;  /* 0x00000a00ff017b82 */ /* 0x000fe20000000800 */
[----:B------:R-:W-:Y:S05]  /*0010*/  EXIT ;  /* 0x000000000000794d */ /* 0x000fea0003800000 */
.L_x_2:
        /* <DEDUP_REMOVED lines=14> */
.L_x_11:


//--------------------- .text._ZN7cutlass13device_kernelIN5flash19enable_sm80_to_sm89INS1_16FlashAttnFwdSm80INS1_25CollectiveMainloopFwdSm80ILi4ELi1ELb0EN4cute5tupleIJNS5_1CILi128EEENS7_ILi96EEENS7_ILi64EEEEEELi64ENS_6half_tEfNS_4arch4Sm80ELb0ELb1ELb0ELb0ELb1ELb0ELb1ELb1EEENS1_21CollectiveEpilogueFwdINS6_IJS8_SA_S9_EEENS6_IJNS7_ILi1EEESI_SI_EEESC_SE_Li128ELb0ELb1ELb1ELb0EEENS1_19SingleTileSchedulerILb0ELb1ELb1ELi128EEEEEEEEEvNT_6ParamsE --------------------------
	.section	.text._ZN7cutlass13device_kernelIN5flash19enable_sm80_to_sm89INS1_16FlashAttnFwdSm80INS1_25CollectiveMainloopFwdSm80ILi4ELi1ELb0EN4cute5tupleIJNS5_1CILi128EEENS7_ILi96EEENS7_ILi64EEEEEELi64ENS_6half_tEfNS_4arch4Sm80ELb0ELb1ELb0ELb0ELb1ELb0ELb1ELb1EEENS1_21CollectiveEpilogueFwdINS6_IJS8_SA_S9_EEENS6_IJNS7_ILi1EEESI_SI_EEESC_SE_Li128ELb0ELb1ELb1ELb0EEENS1_19SingleTileSchedulerILb0ELb1ELb1ELi128EEEEEEEEEvNT_6ParamsE,"ax",@progbits
	.align	128
.text._ZN7cutlass13device_kernelIN5flash19enable_sm80_to_sm89INS1_16FlashAttnFwdSm80INS1_25CollectiveMainloopFwdSm80ILi4ELi1ELb0EN4cute5tupleIJNS5_1CILi128EEENS7_ILi96EEENS7_ILi64EEEEEELi64ENS_6half_tEfNS_4arch4Sm80ELb0ELb1ELb0ELb0ELb1ELb0ELb1ELb1EEENS1_21CollectiveEpilogueFwdINS6_IJS8_SA_S9_EEENS6_IJNS7_ILi1EEESI_SI_EEESC_SE_Li128ELb0ELb1ELb1ELb0EEENS1_19SingleTileSchedulerILb0ELb1ELb1ELi128EEEEEEEEEvNT_6ParamsE:
        .type           _ZN7cutlass13device_kernelIN5flash19enable_sm80_to_sm89INS1_16FlashAttnFwdSm80INS1_25CollectiveMainloopFwdSm80ILi4ELi1ELb0EN4cute5tupleIJNS5_1CILi128EEENS7_ILi96EEENS7_ILi64EEEEEELi64ENS_6half_tEfNS_4arch4Sm80ELb0ELb1ELb0ELb0ELb1ELb0ELb1ELb1EEENS1_21CollectiveEpilogueFwdINS6_IJS8_SA_S9_EEENS6_IJNS7_ILi1EEESI_SI_EEESC_SE_Li128ELb0ELb1ELb1ELb0EEENS1_19SingleTileSchedulerILb0ELb1ELb1ELi128EEEEEEEEEvNT_6ParamsE,@function
        .size           _ZN7cutlass13device_kernelIN5flash19enable_sm80_to_sm89INS1_16FlashAttnFwdSm80INS1_25CollectiveMainloopFwdSm80ILi4ELi1ELb0EN4cute5tupleIJNS5_1CILi128EEENS7_ILi96EEENS7_ILi64EEEEEELi64ENS_6half_tEfNS_4arch4Sm80ELb0ELb1ELb0ELb0ELb1ELb0ELb1ELb1EEENS1_21CollectiveEpilogueFwdINS6_IJS8_SA_S9_EEENS6_IJNS7_ILi1EEESI_SI_EEESC_SE_Li128ELb0ELb1ELb1ELb0EEENS1_19SingleTileSchedulerILb0ELb1ELb1ELi128EEEEEEEEEvNT_6ParamsE,(.L_x_12 - _ZN7cutlass13device_kernelIN5flash19enable_sm80_to_sm89INS1_16FlashAttnFwdSm80INS1_25CollectiveMainloopFwdSm80ILi4ELi1ELb0EN4cute5tupleIJNS5_1CILi128EEENS7_ILi96EEENS7_ILi64EEEEEELi64ENS_6half_tEfNS_4arch4Sm80ELb0ELb1ELb0ELb0ELb1ELb0ELb1ELb1EEENS1_21CollectiveEpilogueFwdINS6_IJS8_SA_S9_EEENS6_IJNS7_ILi1EEESI_SI_EEESC_SE_Li128ELb0ELb1ELb1ELb0EEENS1_19SingleTileSchedulerILb0ELb1ELb1ELi128EEEEEEEEEvNT_6ParamsE)
        .other          _ZN7cutlass13device_kernelIN5flash19enable_sm80_to_sm89INS1_16FlashAttnFwdSm80INS1_25CollectiveMainloopFwdSm80ILi4ELi1ELb0EN4cute5tupleIJNS5_1CILi128EEENS7_ILi96EEENS7_ILi64EEEEEELi64ENS_6half_tEfNS_4arch4Sm80ELb0ELb1ELb0ELb0ELb1ELb0ELb1ELb1EEENS1_21CollectiveEpilogueFwdINS6_IJS8_SA_S9_EEENS6_IJNS7_ILi1EEESI_SI_EEESC_SE_Li128ELb0ELb1ELb1ELb0EEENS1_19SingleTileSchedulerILb0ELb1ELb1ELi128EEEEEEEEEvNT_6ParamsE,@"STO_CUDA_ENTRY STV_DEFAULT"
_ZN7cutlass13device_kernelIN5flash19enable_sm80_to_sm89INS1_16FlashAttnFwdSm80INS1_25CollectiveMainloopFwdSm80ILi4ELi1ELb0EN4cute5tupleIJNS5_1CILi128EEENS7_ILi96EEENS7_ILi64EEEEEELi64ENS_6half_tEfNS_4arch4Sm80ELb0ELb1ELb0ELb0ELb1ELb0ELb1ELb1EEENS1_21CollectiveEpilogueFwdINS6_IJS8_SA_S9_EEENS6_IJNS7_ILi1EEESI_SI_EEESC_SE_Li128ELb0ELb1ELb1ELb0EEENS1_19SingleTileSchedulerILb0ELb1ELb1ELi128EEEEEEEEEvNT_6ParamsE:
[----:B------:R-:W-:Y:S01]  /*0000*/  LDC R1, c[0x0][0x28] ;  /* 0x00000a00ff017b82 */ /* 0x000fe20000000800 */
[----:B------:R-:W-:Y:S05]  /*0010*/  EXIT ;  /* 0x000000000000794d */ /* 0x000fea0003800000 */
.L_x_3:
        /* <DEDUP_REMOVED lines=14> */
.L_x_12:


//--------------------- .text._ZN7cutlass13device_kernelIN5flash19enable_sm80_to_sm89INS1_16FlashAttnFwdSm80INS1_25CollectiveMainloopFwdSm80ILi4ELi1ELb0EN4cute5tupleIJNS5_1CILi128EEENS7_ILi80EEENS7_ILi64EEEEEELi64ENS_6half_tEfNS_4arch4Sm80ELb0ELb1ELb0ELb1ELb1ELb0ELb1ELb1EEENS1_21CollectiveEpilogueFwdINS6_IJS8_SA_S9_EEENS6_IJNS7_ILi1EEESI_SI_EEESC_SE_Li128ELb1ELb1ELb1ELb0EEENS1_36VarlenDynamicPersistentTileSchedulerILi128ELi80ELi128ELi128ELb1ELb1ELb0ELb1ELb0ELb1EEEEEEEEEvNT_6ParamsE --------------------------
	.section	.text._ZN7cutlass13device_kernelIN5flash19enable_sm80_to_sm89INS1_16FlashAttnFwdSm80INS1_25CollectiveMainloopFwdSm80ILi4ELi1ELb0EN4cute5tupleIJNS5_1CILi128EEENS7_ILi80EEENS7_ILi64EEEEEELi64ENS_6half_tEfNS_4arch4Sm80ELb0ELb1ELb0ELb1ELb1ELb0ELb1ELb1EEENS1_21CollectiveEpilogueFwdINS6_IJS8_SA_S9_EEENS6_IJNS7_ILi1EEESI_SI_EEESC_SE_Li128ELb1ELb1ELb1ELb0EEENS1_36VarlenDynamicPersistentTileSchedulerILi128ELi80ELi128ELi128ELb1ELb1ELb0ELb1ELb0ELb1EEEEEEEEEvNT_6ParamsE,"ax",@progbits
	.align	128
.text._ZN7cutlass13device_kernelIN5flash19enable_sm80_to_sm89INS1_16FlashAttnFwdSm80INS1_25CollectiveMainloopFwdSm80ILi4ELi1ELb0EN4cute5tupleIJNS5_1CILi128EEENS7_ILi80EEENS7_ILi64EEEEEELi64ENS_6half_tEfNS_4arch4Sm80ELb0ELb1ELb0ELb1ELb1ELb0ELb1ELb1EEENS1_21CollectiveEpilogueFwdINS6_IJS8_SA_S9_EEENS6_IJNS7_ILi1EEESI_SI_EEESC_SE_Li128ELb1ELb1ELb1ELb0EEENS1_36VarlenDynamicPersistentTileSchedulerILi128ELi80ELi128ELi128ELb1ELb1ELb0ELb1ELb0ELb1EEEEEEEEEvNT_6ParamsE:
        .type           _ZN7cutlass13device_kernelIN5flash19enable_sm80_to_sm89INS1_16FlashAttnFwdSm80INS1_25CollectiveMainloopFwdSm80ILi4ELi1ELb0EN4cute5tupleIJNS5_1CILi128EEENS7_ILi80EEENS7_ILi64EEEEEELi64ENS_6half_tEfNS_4arch4Sm80ELb0ELb1ELb0ELb1ELb1ELb0ELb1ELb1EEENS1_21CollectiveEpilogueFwdINS6_IJS8_SA_S9_EEENS6_IJNS7_ILi1EEESI_SI_EEESC_SE_Li128ELb1ELb1ELb1ELb0EEENS1_36VarlenDynamicPersistentTileSchedulerILi128ELi80ELi128ELi128ELb1ELb1ELb0ELb1ELb0ELb1EEEEEEEEEvNT_6ParamsE,@function
        .size           _ZN7cutlass13device_kernelIN5flash19enable_sm80_to_sm89INS1_16FlashAttnFwdSm80INS1_25CollectiveMainloopFwdSm80ILi4ELi1ELb0EN4cute5tupleIJNS5_1CILi128EEENS7_ILi80EEENS7_ILi64EEEEEELi64ENS_6half_tEfNS_4arch4Sm80ELb0ELb1ELb0ELb1ELb1ELb0ELb1ELb1EEENS1_21CollectiveEpilogueFwdINS6_IJS8_SA_S9_EEENS6_IJNS7_ILi1EEESI_SI_EEESC_SE_Li128ELb1ELb1ELb1ELb0EEENS1_36VarlenDynamicPersistentTileSchedulerILi128ELi80ELi128ELi128ELb1ELb1ELb0ELb1ELb0ELb1EEEEEEEEEvNT_6ParamsE,(.L_x_13 - _ZN7cutlass13device_kernelIN5flash19enable_sm80_to_sm89INS1_16FlashAttnFwdSm80INS1_25CollectiveMainloopFwdSm80ILi4ELi1ELb0EN4cute5tupleIJNS5_1CILi128EEENS7_ILi80EEENS7_ILi64EEEEEELi64ENS_6half_tEfNS_4arch4Sm80ELb0ELb1ELb0ELb1ELb1ELb0ELb1ELb1EEENS1_21CollectiveEpilogueFwdINS6_IJS8_SA_S9_EEENS6_IJNS7_ILi1EEESI_SI_EEESC_SE_Li128ELb1ELb1ELb1ELb0EEENS1_36VarlenDynamicPersistentTileSchedulerILi128ELi80ELi128ELi128ELb1ELb1ELb0ELb1ELb0ELb1EEEEEEEEEvNT_6ParamsE)
        .other          _ZN7cutlass13device_kernelIN5flash19enable_sm80_to_sm89INS1_16FlashAttnFwdSm80INS1_25CollectiveMainloopFwdSm80ILi4ELi1ELb0EN4cute5tupleIJNS5_1CILi128EEENS7_ILi80EEENS7_ILi64EEEEEELi64ENS_6half_tEfNS_4arch4Sm80ELb0ELb1ELb0ELb1ELb1ELb0ELb1ELb1EEENS1_21CollectiveEpilogueFwdINS6_IJS8_SA_S9_EEENS6_IJNS7_ILi1EEESI_SI_EEESC_SE_Li128ELb1ELb1ELb1ELb0EEENS1_36VarlenDynamicPersistentTileSchedulerILi128ELi80ELi128ELi128ELb1ELb1ELb0ELb1ELb0ELb1EEEEEEEEEvNT_6ParamsE,@"STO_CUDA_ENTRY STV_DEFAULT"
_ZN7cutlass13device_kernelIN5flash19enable_sm80_to_sm89INS1_16FlashAttnFwdSm80INS1_25CollectiveMainloopFwdSm80ILi4ELi1ELb0EN4cute5tupleIJNS5_1CILi128EEENS7_ILi80EEENS7_ILi64EEEEEELi64ENS_6half_tEfNS_4arch4Sm80ELb0ELb1ELb0ELb1ELb1ELb0ELb1ELb1EEENS1_21CollectiveEpilogueFwdINS6_IJS8_SA_S9_EEENS6_IJNS7_ILi1EEESI_SI_EEESC_SE_Li128ELb1ELb1ELb1ELb0EEENS1_36VarlenDynamicPersistentTileSchedulerILi128ELi80ELi128ELi128ELb1ELb1ELb0ELb1ELb0ELb1EEEEEEEEEvNT_6ParamsE:
[----:B------:R-:W-:Y:S01]  /*0000*/  LDC R1, c[0x0][0x28] ;  /* 0x00000a00ff017b82 */ /* 0x000fe20000000800 */
[----:B------:R-:W-:Y:S05]  /*0010*/  EXIT ;  /* 0x000000000000794d */ /* 0x000fea0003800000 */
.L_x_4:
        /* <DEDUP_REMOVED lines=14> */
.L_x_13:


//--------------------- .text._ZN7cutlass13device_kernelIN5flash19enable_sm80_to_sm89INS1_16FlashAttnFwdSm80INS1_25CollectiveMainloopFwdSm80ILi4ELi1ELb0EN4cute5tupleIJNS5_1CILi128EEENS7_ILi80EEENS7_ILi64EEEEEELi64ENS_6half_tEfNS_4arch4Sm80ELb0ELb1ELb0ELb1ELb1ELb1ELb1ELb1EEENS1_21CollectiveEpilogueFwdINS6_IJS8_SA_S9_EEENS6_IJNS7_ILi1EEESI_SI_EEESC_SE_Li128ELb1ELb1ELb1ELb0EEENS1_36VarlenDynamicPersistentTileSchedulerILi128ELi80ELi128ELi128ELb1ELb1ELb0ELb1ELb0ELb1EEEEEEEEEvNT_6ParamsE --------------------------
	.section	.text._ZN7cutlass13device_kernelIN5flash19enable_sm80_to_sm89INS1_16FlashAttnFwdSm80INS1_25CollectiveMainloopFwdSm80ILi4ELi1ELb0EN4cute5tupleIJNS5_1CILi128EEENS7_ILi80EEENS7_ILi64EEEEEELi64ENS_6half_tEfNS_4arch4Sm80ELb0ELb1ELb0ELb1ELb1ELb1ELb1ELb1EEENS1_21CollectiveEpilogueFwdINS6_IJS8_SA_S9_EEENS6_IJNS7_ILi1EEESI_SI_EEESC_SE_Li128ELb1ELb1ELb1ELb0EEENS1_36VarlenDynamicPersistentTileSchedulerILi128ELi80ELi128ELi128ELb1ELb1ELb0ELb1ELb0ELb1EEEEEEEEEvNT_6ParamsE,"ax",@progbits
	.align	128
.text._ZN7cutlass13device_kernelIN5flash19enable_sm80_to_sm89INS1_16FlashAttnFwdSm80INS1_25CollectiveMainloopFwdSm80ILi4ELi1ELb0EN4cute5tupleIJNS5_1CILi128EEENS7_ILi80EEENS7_ILi64EEEEEELi64ENS_6half_tEfNS_4arch4Sm80ELb0ELb1ELb0ELb1ELb1ELb1ELb1ELb1EEENS1_21CollectiveEpilogueFwdINS6_IJS8_SA_S9_EEENS6_IJNS7_ILi1EEESI_SI_EEESC_SE_Li128ELb1ELb1ELb1ELb0EEENS1_36VarlenDynamicPersistentTileSchedulerILi128ELi80ELi128ELi128ELb1ELb1ELb0ELb1ELb0ELb1EEEEEEEEEvNT_6ParamsE:
        .type           _ZN7cutlass13device_kernelIN5flash19enable_sm80_to_sm89INS1_16FlashAttnFwdSm80INS1_25CollectiveMainloopFwdSm80ILi4ELi1ELb0EN4cute5tupleIJNS5_1CILi128EEENS7_ILi80EEENS7_ILi64EEEEEELi64ENS_6half_tEfNS_4arch4Sm80ELb0ELb1ELb0ELb1ELb1ELb1ELb1ELb1EEENS1_21CollectiveEpilogueFwdINS6_IJS8_SA_S9_EEENS6_IJNS7_ILi1EEESI_SI_EEESC_SE_Li128ELb1ELb1ELb1ELb0EEENS1_36VarlenDynamicPersistentTileSchedulerILi128ELi80ELi128ELi128ELb1ELb1ELb0ELb1ELb0ELb1EEEEEEEEEvNT_6ParamsE,@function
        .size           _ZN7cutlass13device_kernelIN5flash19enable_sm80_to_sm89INS1_16FlashAttnFwdSm80INS1_25CollectiveMainloopFwdSm80ILi4ELi1ELb0EN4cute5tupleIJNS5_1CILi128EEENS7_ILi80EEENS7_ILi64EEEEEELi64ENS_6half_tEfNS_4arch4Sm80ELb0ELb1ELb0ELb1ELb1ELb1ELb1ELb1EEENS1_21CollectiveEpilogueFwdINS6_IJS8_SA_S9_EEENS6_IJNS7_ILi1EEESI_SI_EEESC_SE_Li128ELb1ELb1ELb1ELb0EEENS1_36VarlenDynamicPersistentTileSchedulerILi128ELi80ELi128ELi128ELb1ELb1ELb0ELb1ELb0ELb1EEEEEEEEEvNT_6ParamsE,(.L_x_14 - _ZN7cutlass13device_kernelIN5flash19enable_sm80_to_sm89INS1_16FlashAttnFwdSm80INS1_25CollectiveMainloopFwdSm80ILi4ELi1ELb0EN4cute5tupleIJNS5_1CILi128EEENS7_ILi80EEENS7_ILi64EEEEEELi64ENS_6half_tEfNS_4arch4Sm80ELb0ELb1ELb0ELb1ELb1ELb1ELb1ELb1EEENS1_21CollectiveEpilogueFwdINS6_IJS8_SA_S9_EEENS6_IJNS7_ILi1EEESI_SI_EEESC_SE_Li128ELb1ELb1ELb1ELb0EEENS1_36VarlenDynamicPersistentTileSchedulerILi128ELi80ELi128ELi128ELb1ELb1ELb0ELb1ELb0ELb1EEEEEEEEEvNT_6ParamsE)
        .other          _ZN7cutlass13device_kernelIN5flash19enable_sm80_to_sm89INS1_16FlashAttnFwdSm80INS1_25CollectiveMainloopFwdSm80ILi4ELi1ELb0EN4cute5tupleIJNS5_1CILi128EEENS7_ILi80EEENS7_ILi64EEEEEELi64ENS_6half_tEfNS_4arch4Sm80ELb0ELb1ELb0ELb1ELb1ELb1ELb1ELb1EEENS1_21CollectiveEpilogueFwdINS6_IJS8_SA_S9_EEENS6_IJNS7_ILi1EEESI_SI_EEESC_SE_Li128ELb1ELb1ELb1ELb0EEENS1_36VarlenDynamicPersistentTileSchedulerILi128ELi80ELi128ELi128ELb1ELb1ELb0ELb1ELb0ELb1EEEEEEEEEvNT_6ParamsE,@"STO_CUDA_ENTRY STV_DEFAULT"
_ZN7cutlass13device_kernelIN5flash19enable_sm80_to_sm89INS1_16FlashAttnFwdSm80INS1_25CollectiveMainloopFwdSm80ILi4ELi1ELb0EN4cute5tupleIJNS5_1CILi128EEENS7_ILi80EEENS7_ILi64EEEEEELi64ENS_6half_tEfNS_4arch4Sm80ELb0ELb1ELb0ELb1ELb1ELb1ELb1ELb1EEENS1_21CollectiveEpilogueFwdINS6_IJS8_SA_S9_EEENS6_IJNS7_ILi1EEESI_SI_EEESC_SE_Li128ELb1ELb1ELb1ELb0EEENS1_36VarlenDynamicPersistentTileSchedulerILi128ELi80ELi128ELi128ELb1ELb1ELb0ELb1ELb0ELb1EEEEEEEEEvNT_6ParamsE:
[----:B------:R-:W-:Y:S01]  /*0000*/  LDC R1, c[0x0][0x28] ;  /* 0x00000a00ff017b82 */ /* 0x000fe20000000800 */
[----:B------:R-:W-:Y:S05]  /*0010*/  EXIT ;  /* 0x000000000000794d */ /* 0x000fea0003800000 */
.L_x_5:
        /* <DEDUP_REMOVED lines=14> */
.L_x_14:


//--------------------- .text._ZN7cutlass13device_kernelIN5flash19enable_sm80_to_sm89INS1_16FlashAttnFwdSm80INS1_25CollectiveMainloopFwdSm80ILi4ELi1ELb0EN4cute5tupleIJNS5_1CILi128EEENS7_ILi112EEENS7_ILi64EEEEEELi64ENS_6half_tEfNS_4arch4Sm80ELb1ELb0ELb0ELb0ELb1ELb0ELb1ELb1EEENS1_21CollectiveEpilogueFwdINS6_IJS8_SA_S9_EEENS6_IJNS7_ILi1EEESI_SI_EEESC_SE_Li128ELb0ELb1ELb1ELb0EEENS1_30DynamicPersistentTileSchedulerILi128ELi128ELb1ELb1ELb0EEEEEEEEEvNT_6ParamsE --------------------------
	.section	.text._ZN7cutlass13device_kernelIN5flash19enable_sm80_to_sm89INS1_16FlashAttnFwdSm80INS1_25CollectiveMainloopFwdSm80ILi4ELi1ELb0EN4cute5tupleIJNS5_1CILi128EEENS7_ILi112EEENS7_ILi64EEEEEELi64ENS_6half_tEfNS_4arch4Sm80ELb1ELb0ELb0ELb0ELb1ELb0ELb1ELb1EEENS1_21CollectiveEpilogueFwdINS6_IJS8_SA_S9_EEENS6_IJNS7_ILi1EEESI_SI_EEESC_SE_Li128ELb0ELb1ELb1ELb0EEENS1_30DynamicPersistentTileSchedulerILi128ELi128ELb1ELb1ELb0EEEEEEEEEvNT_6ParamsE,"ax",@progbits
	.align	128
.text._ZN7cutlass13device_kernelIN5flash19enable_sm80_to_sm89INS1_16FlashAttnFwdSm80INS1_25CollectiveMainloopFwdSm80ILi4ELi1ELb0EN4cute5tupleIJNS5_1CILi128EEENS7_ILi112EEENS7_ILi64EEEEEELi64ENS_6half_tEfNS_4arch4Sm80ELb1ELb0ELb0ELb0ELb1ELb0ELb1ELb1EEENS1_21CollectiveEpilogueFwdINS6_IJS8_SA_S9_EEENS6_IJNS7_ILi1EEESI_SI_EEESC_SE_Li128ELb0ELb1ELb1ELb0EEENS1_30DynamicPersistentTileSchedulerILi128ELi128ELb1ELb1ELb0EEEEEEEEEvNT_6ParamsE:
        .type           _ZN7cutlass13device_kernelIN5flash19enable_sm80_to_sm89INS1_16FlashAttnFwdSm80INS1_25CollectiveMainloopFwdSm80ILi4ELi1ELb0EN4cute5tupleIJNS5_1CILi128EEENS7_ILi112EEENS7_ILi64EEEEEELi64ENS_6half_tEfNS_4arch4Sm80ELb1ELb0ELb0ELb0ELb1ELb0ELb1ELb1EEENS1_21CollectiveEpilogueFwdINS6_IJS8_SA_S9_EEENS6_IJNS7_ILi1EEESI_SI_EEESC_SE_Li128ELb0ELb1ELb1ELb0EEENS1_30DynamicPersistentTileSchedulerILi128ELi128ELb1ELb1ELb0EEEEEEEEEvNT_6ParamsE,@function
        .size           _ZN7cutlass13device_kernelIN5flash19enable_sm80_to_sm89INS1_16FlashAttnFwdSm80INS1_25CollectiveMainloopFwdSm80ILi4ELi1ELb0EN4cute5tupleIJNS5_1CILi128EEENS7_ILi112EEENS7_ILi64EEEEEELi64ENS_6half_tEfNS_4arch4Sm80ELb1ELb0ELb0ELb0ELb1ELb0ELb1ELb1EEENS1_21CollectiveEpilogueFwdINS6_IJS8_SA_S9_EEENS6_IJNS7_ILi1EEESI_SI_EEESC_SE_Li128ELb0ELb1ELb1ELb0EEENS1_30DynamicPersistentTileSchedulerILi128ELi128ELb1ELb1ELb0EEEEEEEEEvNT_6ParamsE,(.L_x_15 - _ZN7cutlass13device_kernelIN5flash19enable_sm80_to_sm89INS1_16FlashAttnFwdSm80INS1_25CollectiveMainloopFwdSm80ILi4ELi1ELb0EN4cute5tupleIJNS5_1CILi128EEENS7_ILi112EEENS7_ILi64EEEEEELi64ENS_6half_tEfNS_4arch4Sm80ELb1ELb0ELb0ELb0ELb1ELb0ELb1ELb1EEENS1_21CollectiveEpilogueFwdINS6_IJS8_SA_S9_EEENS6_IJNS7_ILi1EEESI_SI_EEESC_SE_Li128ELb0ELb1ELb1ELb0EEENS1_30DynamicPersistentTileSchedulerILi128ELi128ELb1ELb1ELb0EEEEEEEEEvNT_6ParamsE)
        .other          _ZN7cutlass13device_kernelIN5flash19enable_sm80_to_sm89INS1_16FlashAttnFwdSm80INS1_25CollectiveMainloopFwdSm80ILi4ELi1ELb0EN4cute5tupleIJNS5_1CILi128EEENS7_ILi112EEENS7_ILi64EEEEEELi64ENS_6half_tEfNS_4arch4Sm80ELb1ELb0ELb0ELb0ELb1ELb0ELb1ELb1EEENS1_21CollectiveEpilogueFwdINS6_IJS8_SA_S9_EEENS6_IJNS7_ILi1EEESI_SI_EEESC_SE_Li128ELb0ELb1ELb1ELb0EEENS1_30DynamicPersistentTileSchedulerILi128ELi128ELb1ELb1ELb0EEEEEEEEEvNT_6ParamsE,@"STO_CUDA_ENTRY STV_DEFAULT"
_ZN7cutlass13device_kernelIN5flash19enable_sm80_to_sm89INS1_16FlashAttnFwdSm80INS1_25CollectiveMainloopFwdSm80ILi4ELi1ELb0EN4cute5tupleIJNS5_1CILi128EEENS7_ILi112EEENS7_ILi64EEEEEELi64ENS_6half_tEfNS_4arch4Sm80ELb1ELb0ELb0ELb0ELb1ELb0ELb1ELb1EEENS1_21CollectiveEpilogueFwdINS6_IJS8_SA_S9_EEENS6_IJNS7_ILi1EEESI_SI_EEESC_SE_Li128ELb0ELb1ELb1ELb0EEENS1_30DynamicPersistentTileSchedulerILi128ELi128ELb1ELb1ELb0EEEEEEEEEvNT_6ParamsE:
[----:B------:R-:W-:Y:S01]  /*0000*/  LDC R1, c[0x0][0x28] ;  /* 0x00000a00ff017b82 */ /* 0x000fe20000000800 */
[----:B------:R-:W-:Y:S05]  /*0010*/  EXIT ;  /* 0x000000000000794d */ /* 0x000fea0003800000 */
.L_x_6:
        /* <DEDUP_REMOVED lines=14> */
.L_x_15:


//--------------------- .text._ZN7cutlass13device_kernelIN5flash19enable_sm80_to_sm89INS1_16FlashAttnFwdSm80INS1_25CollectiveMainloopFwdSm80ILi4ELi1ELb0EN4cute5tupleIJNS5_1CILi128EEENS7_ILi80EEENS7_ILi64EEEEEELi64ENS_6half_tEfNS_4arch4Sm80ELb1ELb0ELb0ELb1ELb1ELb0ELb1ELb1EEENS1_21CollectiveEpilogueFwdINS6_IJS8_SA_S9_EEENS6_IJNS7_ILi1EEESI_SI_EEESC_SE_Li128ELb1ELb1ELb1ELb0EEENS1_36VarlenDynamicPersistentTileSchedulerILi128ELi80ELi128ELi128ELb1ELb1ELb0ELb1ELb1ELb1EEEEEEEEEvNT_6ParamsE --------------------------
	.section	.text._ZN7cutlass13device_kernelIN5flash19enable_sm80_to_sm89INS1_16FlashAttnFwdSm80INS1_25CollectiveMainloopFwdSm80ILi4ELi1ELb0EN4cute5tupleIJNS5_1CILi128EEENS7_ILi80EEENS7_ILi64EEEEEELi64ENS_6half_tEfNS_4arch4Sm80ELb1ELb0ELb0ELb1ELb1ELb0ELb1ELb1EEENS1_21CollectiveEpilogueFwdINS6_IJS8_SA_S9_EEENS6_IJNS7_ILi1EEESI_SI_EEESC_SE_Li128ELb1ELb1ELb1ELb0EEENS1_36VarlenDynamicPersistentTileSchedulerILi128ELi80ELi128ELi128ELb1ELb1ELb0ELb1ELb1ELb1EEEEEEEEEvNT_6ParamsE,"ax",@progbits
	.align	128
.text._ZN7cutlass13device_kernelIN5flash19enable_sm80_to_sm89INS1_16FlashAttnFwdSm80INS1_25CollectiveMainloopFwdSm80ILi4ELi1ELb0EN4cute5tupleIJNS5_1CILi128EEENS7_ILi80EEENS7_ILi64EEEEEELi64ENS_6half_tEfNS_4arch4Sm80ELb1ELb0ELb0ELb1ELb1ELb0ELb1ELb1EEENS1_21CollectiveEpilogueFwdINS6_IJS8_SA_S9_EEENS6_IJNS7_ILi1EEESI_SI_EEESC_SE_Li128ELb1ELb1ELb1ELb0EEENS1_36VarlenDynamicPersistentTileSchedulerILi128ELi80ELi128ELi128ELb1ELb1ELb0ELb1ELb1ELb1EEEEEEEEEvNT_6ParamsE:
        .type           _ZN7cutlass13device_kernelIN5flash19enable_sm80_to_sm89INS1_16FlashAttnFwdSm80INS1_25CollectiveMainloopFwdSm80ILi4ELi1ELb0EN4cute5tupleIJNS5_1CILi128EEENS7_ILi80EEENS7_ILi64EEEEEELi64ENS_6half_tEfNS_4arch4Sm80ELb1ELb0ELb0ELb1ELb1ELb0ELb1ELb1EEENS1_21CollectiveEpilogueFwdINS6_IJS8_SA_S9_EEENS6_IJNS7_ILi1EEESI_SI_EEESC_SE_Li128ELb1ELb1ELb1ELb0EEENS1_36VarlenDynamicPersistentTileSchedulerILi128ELi80ELi128ELi128ELb1ELb1ELb0ELb1ELb1ELb1EEEEEEEEEvNT_6ParamsE,@function
        .size           _ZN7cutlass13device_kernelIN5flash19enable_sm80_to_sm89INS1_16FlashAttnFwdSm80INS1_25CollectiveMainloopFwdSm80ILi4ELi1ELb0EN4cute5tupleIJNS5_1CILi128EEENS7_ILi80EEENS7_ILi64EEEEEELi64ENS_6half_tEfNS_4arch4Sm80ELb1ELb0ELb0ELb1ELb1ELb0ELb1ELb1EEENS1_21CollectiveEpilogueFwdINS6_IJS8_SA_S9_EEENS6_IJNS7_ILi1EEESI_SI_EEESC_SE_Li128ELb1ELb1ELb1ELb0EEENS1_36VarlenDynamicPersistentTileSchedulerILi128ELi80ELi128ELi128ELb1ELb1ELb0ELb1ELb1ELb1EEEEEEEEEvNT_6ParamsE,(.L_x_16 - _ZN7cutlass13device_kernelIN5flash19enable_sm80_to_sm89INS1_16FlashAttnFwdSm80INS1_25CollectiveMainloopFwdSm80ILi4ELi1ELb0EN4cute5tupleIJNS5_1CILi128EEENS7_ILi80EEENS7_ILi64EEEEEELi64ENS_6half_tEfNS_4arch4Sm80ELb1ELb0ELb0ELb1ELb1ELb0ELb1ELb1EEENS1_21CollectiveEpilogueFwdINS6_IJS8_SA_S9_EEENS6_IJNS7_ILi1EEESI_SI_EEESC_SE_Li128ELb1ELb1ELb1ELb0EEENS1_36VarlenDynamicPersistentTileSchedulerILi128ELi80ELi128ELi128ELb1ELb1ELb0ELb1ELb1ELb1EEEEEEEEEvNT_6ParamsE)
        .other          _ZN7cutlass13device_kernelIN5flash19enable_sm80_to_sm89INS1_16FlashAttnFwdSm80INS1_25CollectiveMainloopFwdSm80ILi4ELi1ELb0EN4cute5tupleIJNS5_1CILi128EEENS7_ILi80EEENS7_ILi64EEEEEELi64ENS_6half_tEfNS_4arch4Sm80ELb1ELb0ELb0ELb1ELb1ELb0ELb1ELb1EEENS1_21CollectiveEpilogueFwdINS6_IJS8_SA_S9_EEENS6_IJNS7_ILi1EEESI_SI_EEESC_SE_Li128ELb1ELb1ELb1ELb0EEENS1_36VarlenDynamicPersistentTileSchedulerILi128ELi80ELi128ELi128ELb1ELb1ELb0ELb1ELb1ELb1EEEEEEEEEvNT_6ParamsE,@"STO_CUDA_ENTRY STV_DEFAULT"
_ZN7cutlass13device_kernelIN5flash19enable_sm80_to_sm89INS1_16FlashAttnFwdSm80INS1_25CollectiveMainloopFwdSm80ILi4ELi1ELb0EN4cute5tupleIJNS5_1CILi128EEENS7_ILi80EEENS7_ILi64EEEEEELi64ENS_6half_tEfNS_4arch4Sm80ELb1ELb0ELb0ELb1ELb1ELb0ELb1ELb1EEENS1_21CollectiveEpilogueFwdINS6_IJS8_SA_S9_EEENS6_IJNS7_ILi1EEESI_SI_EEESC_SE_Li128ELb1ELb1ELb1ELb0EEENS1_36VarlenDynamicPersistentTileSchedulerILi128ELi80ELi128ELi128ELb1ELb1ELb0ELb1ELb1ELb1EEEEEEEEEvNT_6ParamsE:
[----:B------:R-:W-:Y:S01]  /*0000*/  LDC R1, c[0x0][0x28] ;  /* 0x00000a00ff017b82 */ /* 0x000fe20000000800 */
[----:B------:R-:W-:Y:S05]  /*0010*/  EXIT ;  /* 0x000000000000794d */ /* 0x000fea0003800000 */
.L_x_7:
        /* <DEDUP_REMOVED lines=14> */
.L_x_16:


//--------------------- .text._ZN7cutlass13device_kernelIN5flash19enable_sm80_to_sm89INS1_16FlashAttnFwdSm80INS1_25CollectiveMainloopFwdSm80ILi4ELi1ELb0EN4cute5tupleIJNS5_1CILi128EEENS7_ILi80EEENS7_ILi64EEEEEELi64ENS_6half_tEfNS_4arch4Sm80ELb1ELb0ELb0ELb1ELb1ELb1ELb1ELb1EEENS1_21CollectiveEpilogueFwdINS6_IJS8_SA_S9_EEENS6_IJNS7_ILi1EEESI_SI_EEESC_SE_Li128ELb1ELb1ELb1ELb0EEENS1_36VarlenDynamicPersistentTileSchedulerILi128ELi80ELi128ELi128ELb1ELb1ELb0ELb1ELb1ELb1EEEEEEEEEvNT_6ParamsE --------------------------
	.section	.text._ZN7cutlass13device_kernelIN5flash19enable_sm80_to_sm89INS1_16FlashAttnFwdSm80INS1_25CollectiveMainloopFwdSm80ILi4ELi1ELb0EN4cute5tupleIJNS5_1CILi128EEENS7_ILi80EEENS7_ILi64EEEEEELi64ENS_6half_tEfNS_4arch4Sm80ELb1ELb0ELb0ELb1ELb1ELb1ELb1ELb1EEENS1_21CollectiveEpilogueFwdINS6_IJS8_SA_S9_EEENS6_IJNS7_ILi1EEESI_SI_EEESC_SE_Li128ELb1ELb1ELb1ELb0EEENS1_36VarlenDynamicPersistentTileSchedulerILi128ELi80ELi128ELi128ELb1ELb1ELb0ELb1ELb1ELb1EEEEEEEEEvNT_6ParamsE,"ax",@progbits
	.align	128
.text._ZN7cutlass13device_kernelIN5flash19enable_sm80_to_sm89INS1_16FlashAttnFwdSm80INS1_25CollectiveMainloopFwdSm80ILi4ELi1ELb0EN4cute5tupleIJNS5_1CILi128EEENS7_ILi80EEENS7_ILi64EEEEEELi64ENS_6half_tEfNS_4arch4Sm80ELb1ELb0ELb0ELb1ELb1ELb1ELb1ELb1EEENS1_21CollectiveEpilogueFwdINS6_IJS8_SA_S9_EEENS6_IJNS7_ILi1EEESI_SI_EEESC_SE_Li128ELb1ELb1ELb1ELb0EEENS1_36VarlenDynamicPersistentTileSchedulerILi128ELi80ELi128ELi128ELb1ELb1ELb0ELb1ELb1ELb1EEEEEEEEEvNT_6ParamsE:
        .type           _ZN7cutlass13device_kernelIN5flash19enable_sm80_to_sm89INS1_16FlashAttnFwdSm80INS1_25CollectiveMainloopFwdSm80ILi4ELi1ELb0EN4cute5tupleIJNS5_1CILi128EEENS7_ILi80EEENS7_ILi64EEEEEELi64ENS_6half_tEfNS_4arch4Sm80ELb1ELb0ELb0ELb1ELb1ELb1ELb1ELb1EEENS1_21CollectiveEpilogueFwdINS6_IJS8_SA_S9_EEENS6_IJNS7_ILi1EEESI_SI_EEESC_SE_Li128ELb1ELb1ELb1ELb0EEENS1_36VarlenDynamicPersistentTileSchedulerILi128ELi80ELi128ELi128ELb1ELb1ELb0ELb1ELb1ELb1EEEEEEEEEvNT_6ParamsE,@function
        .size           _ZN7cutlass13device_kernelIN5flash19enable_sm80_to_sm89INS1_16FlashAttnFwdSm80INS1_25CollectiveMainloopFwdSm80ILi4ELi1ELb0EN4cute5tupleIJNS5_1CILi128EEENS7_ILi80EEENS7_ILi64EEEEEELi64ENS_6half_tEfNS_4arch4Sm80ELb1ELb0ELb0ELb1ELb1ELb1ELb1ELb1EEENS1_21CollectiveEpilogueFwdINS6_IJS8_SA_S9_EEENS6_IJNS7_ILi1EEESI_SI_EEESC_SE_Li128ELb1ELb1ELb1ELb0EEENS1_36VarlenDynamicPersistentTileSchedulerILi128ELi80ELi128ELi128ELb1ELb1ELb0ELb1ELb1ELb1EEEEEEEEEvNT_6ParamsE,(.L_x_17 - _ZN7cutlass13device_kernelIN5flash19enable_sm80_to_sm89INS1_16FlashAttnFwdSm80INS1_25CollectiveMainloopFwdSm80ILi4ELi1ELb0EN4cute5tupleIJNS5_1CILi128EEENS7_ILi80EEENS7_ILi64EEEEEELi64ENS_6half_tEfNS_4arch4Sm80ELb1ELb0ELb0ELb1ELb1ELb1ELb1ELb1EEENS1_21CollectiveEpilogueFwdINS6_IJS8_SA_S9_EEENS6_IJNS7_ILi1EEESI_SI_EEESC_SE_Li128ELb1ELb1ELb1ELb0EEENS1_36VarlenDynamicPersistentTileSchedulerILi128ELi80ELi128ELi128ELb1ELb1ELb0ELb1ELb1ELb1EEEEEEEEEvNT_6ParamsE)
        .other          _ZN7cutlass13device_kernelIN5flash19enable_sm80_to_sm89INS1_16FlashAttnFwdSm80INS1_25CollectiveMainloopFwdSm80ILi4ELi1ELb0EN4cute5tupleIJNS5_1CILi128EEENS7_ILi80EEENS7_ILi64EEEEEELi64ENS_6half_tEfNS_4arch4Sm80ELb1ELb0ELb0ELb1ELb1ELb1ELb1ELb1EEENS1_21CollectiveEpilogueFwdINS6_IJS8_SA_S9_EEENS6_IJNS7_ILi1EEESI_SI_EEESC_SE_Li128ELb1ELb1ELb1ELb0EEENS1_36VarlenDynamicPersistentTileSchedulerILi128ELi80ELi128ELi128ELb1ELb1ELb0ELb1ELb1ELb1EEEEEEEEEvNT_6ParamsE,@"STO_CUDA_ENTRY STV_DEFAULT"
_ZN7cutlass13device_kernelIN5flash19enable_sm80_to_sm89INS1_16FlashAttnFwdSm80INS1_25CollectiveMainloopFwdSm80ILi4ELi1ELb0EN4cute5tupleIJNS5_1CILi128EEENS7_ILi80EEENS7_ILi64EEEEEELi64ENS_6half_tEfNS_4arch4Sm80ELb1ELb0ELb0ELb1ELb1ELb1ELb1ELb1EEENS1_21CollectiveEpilogueFwdINS6_IJS8_SA_S9_EEENS6_IJNS7_ILi1EEESI_SI_EEESC_SE_Li128ELb1ELb1ELb1ELb0EEENS1_36VarlenDynamicPersistentTileSchedulerILi128ELi80ELi128ELi128ELb1ELb1ELb0ELb1ELb1ELb1EEEEEEEEEvNT_6ParamsE:
[----:B------:R-:W-:Y:S01]  /*0000*/  LDC R1, c[0x0][0x28] ;  /* 0x00000a00ff017b82 */ /* 0x000fe20000000800 */
[----:B------:R-:W-:Y:S05]  /*0010*/  EXIT ;  /* 0x000000000000794d */ /* 0x000fea0003800000 */
.L_x_8:
        /* <DEDUP_REMOVED lines=14> */
.L_x_17:


//--------------------- .nv.shared.reserved.0     --------------------------
	.section	.nv.shared.reserved.0,"aw",@nobits
	.weak		__nv_reservedSMEM_offset_0_alias
	.size		__nv_reservedSMEM_offset_0_alias, 0, 0
	.other		__nv_reservedSMEM_offset_0_alias,@"STO_CUDA_RESERVED_SHARED STV_DEFAULT"
__nv_reservedSMEM_offset_0_alias:
	.zero		0


//--------------------- .nv.global                --------------------------
	.section	.nv.global,"aw",@nobits
.nv.global:
	.type		_ZN77_INTERNAL_46159d13_41_flash_fwd_hdim64_fp16_paged_split_sm80_cu_21e1f8cb_33274cute1_E,@object
	.size		_ZN77_INTERNAL_46159d13_41_flash_fwd_hdim64_fp16_paged_split_sm80_cu_21e1f8cb_33274cute1_E,(_ZN77_INTERNAL_46159d13_41_flash_fwd_hdim64_fp16_paged_split_sm80_cu_21e1f8cb_33274cuda3std3__45__cpo6cbeginE - _ZN77_INTERNAL_46159d13_41_flash_fwd_hdim64_fp16_paged_split_sm80_cu_21e1f8cb_33274cute1_E)
_ZN77_INTERNAL_46159d13_41_flash_fwd_hdim64_fp16_paged_split_sm80_cu_21e1f8cb_33274cute1_E:
	.zero		1
	.type		_ZN77_INTERNAL_46159d13_41_flash_fwd_hdim64_fp16_paged_split_sm80_cu_21e1f8cb_33274cuda3std3__45__cpo6cbeginE,@object
	.size		_ZN77_INTERNAL_46159d13_41_flash_fwd_hdim64_fp16_paged_split_sm80_cu_21e1f8cb_33274cuda3std3__45__cpo6cbeginE,(_ZN77_INTERNAL_46159d13_41_flash_fwd_hdim64_fp16_paged_split_sm80_cu_21e1f8cb_33274cuda3std3__48in_placeE - _ZN77_INTERNAL_46159d13_41_flash_fwd_hdim64_fp16_paged_split_sm80_cu_21e1f8cb_33274cuda3std3__45__cpo6cbeginE)
_ZN77_INTERNAL_46159d13_41_flash_fwd_hdim64_fp16_paged_split_sm80_cu_21e1f8cb_33274cuda3std3__45__cpo6cbeginE:
	.zero		1
	.type		_ZN77_INTERNAL_46159d13_41_flash_fwd_hdim64_fp16_paged_split_sm80_cu_21e1f8cb_33274cuda3std3__48in_placeE,@object
	.size		_ZN77_INTERNAL_46159d13_41_flash_fwd_hdim64_fp16_paged_split_sm80_cu_21e1f8cb_33274cuda3std3__48in_placeE,(_ZN77_INTERNAL_46159d13_41_flash_fwd_hdim64_fp16_paged_split_sm80_cu_21e1f8cb_33274cuda3std6ranges3__45__cpo9iter_moveE - _ZN77_INTERNAL_46159d13_41_flash_fwd_hdim64_fp16_paged_split_sm80_cu_21e1f8cb_33274cuda3std3__48in_placeE)
_ZN77_INTERNAL_46159d13_41_flash_fwd_hdim64_fp16_paged_split_sm80_cu_21e1f8cb_33274cuda3std3__48in_placeE:
	.zero		1
	.type		_ZN77_INTERNAL_46159d13_41_flash_fwd_hdim64_fp16_paged_split_sm80_cu_21e1f8cb_33274cuda3std6ranges3__45__cpo9iter_moveE,@object
	.size		_ZN77_INTERNAL_46159d13_41_flash_fwd_hdim64_fp16_paged_split_sm80_cu_21e1f8cb_33274cuda3std6ranges3__45__cpo9iter_moveE,(_ZN77_INTERNAL_46159d13_41_flash_fwd_hdim64_fp16_paged_split_sm80_cu_21e1f8cb_33274cuda3std3__45__cpo5beginE - _ZN77_INTERNAL_46159d13_41_flash_fwd_hdim64_fp16_paged_split_sm80_cu_21e1f8cb_33274cuda3std6ranges3__45__cpo9iter_moveE)
_ZN77_INTERNAL_46159d13_41_flash_fwd_hdim64_fp16_paged_split_sm80_cu_21e1f8cb_33274cuda3std6ranges3__45__cpo9iter_moveE:
	.zero		1
	.type		_ZN77_INTERNAL_46159d13_41_flash_fwd_hdim64_fp16_paged_split_sm80_cu_21e1f8cb_33274cuda3std3__45__cpo5beginE,@object
	.size		_ZN77_INTERNAL_46159d13_41_flash_fwd_hdim64_fp16_paged_split_sm80_cu_21e1f8cb_33274cuda3std3__45__cpo5beginE,(_ZN77_INTERNAL_46159d13_41_flash_fwd_hdim64_fp16_paged_split_sm80_cu_21e1f8cb_33274cuda3std3__479_GLOBAL__N__46159d13_41_flash_fwd_hdim64_fp16_paged_split_sm80_cu_21e1f8cb_33276ignoreE - _ZN77_INTERNAL_46159d13_41_flash_fwd_hdim64_fp16_paged_split_sm80_cu_21e1f8cb_33274cuda3std3__45__cpo5beginE)
_ZN77_INTERNAL_46159d13_41_flash_fwd_hdim64_fp16_paged_split_sm80_cu_21e1f8cb_33274cuda3std3__45__cpo5beginE:
	.zero		1
	.type		_ZN77_INTERNAL_46159d13_41_flash_fwd_hdim64_fp16_paged_split_sm80_cu_21e1f8cb_33274cuda3std3__479_GLOBAL__N__46159d13_41_flash_fwd_hdim64_fp16_paged_split_sm80_cu_21e1f8cb_33276ignoreE,@object
	.size		_ZN77_INTERNAL_46159d13_41_flash_fwd_hdim64_fp16_paged_split_sm80_cu_21e1f8cb_33274cuda3std3__479_GLOBAL__N__46159d13_41_flash_fwd_hdim64_fp16_paged_split_sm80_cu_21e1f8cb_33276ignoreE,(_ZN77_INTERNAL_46159d13_41_flash_fwd_hdim64_fp16_paged_split_sm80_cu_21e1f8cb_33274cute7productE - _ZN77_INTERNAL_46159d13_41_flash_fwd_hdim64_fp16_paged_split_sm80_cu_21e1f8cb_33274cuda3std3__479_GLOBAL__N__46159d13_41_flash_fwd_hdim64_fp16_paged_split_sm80_cu_21e1f8cb_33276ignoreE)
_ZN77_INTERNAL_46159d13_41_flash_fwd_hdim64_fp16_paged_split_sm80_cu_21e1f8cb_33274cuda3std3__479_GLOBAL__N__46159d13_41_flash_fwd_hdim64_fp16_paged_split_sm80_cu_21e1f8cb_33276ignoreE:
	.zero		1
	.type		_ZN77_INTERNAL_46159d13_41_flash_fwd_hdim64_fp16_paged_split_sm80_cu_21e1f8cb_33274cute7productE,@object
	.size		_ZN77_INTERNAL_46159d13_41_flash_fwd_hdim64_fp16_paged_split_sm80_cu_21e1f8cb_33274cute7productE,(_ZN77_INTERNAL_46159d13_41_flash_fwd_hdim64_fp16_paged_split_sm80_cu_21e1f8cb_33274cuda3std3__45__cpo3endE - _ZN77_INTERNAL_46159d13_41_flash_fwd_hdim64_fp16_paged_split_sm80_cu_21e1f8cb_33274cute7productE)
_ZN77_INTERNAL_46159d13_41_flash_fwd_hdim64_fp16_paged_split_sm80_cu_21e1f8cb_33274cute7productE:
	.zero		1
	.type		_ZN77_INTERNAL_46159d13_41_flash_fwd_hdim64_fp16_paged_split_sm80_cu_21e1f8cb_33274cuda3std3__45__cpo3endE,@object
	.size		_ZN77_INTERNAL_46159d13_41_flash_fwd_hdim64_fp16_paged_split_sm80_cu_21e1f8cb_33274cuda3std3__45__cpo3endE,(_ZN77_INTERNAL_46159d13_41_flash_fwd_hdim64_fp16_paged_split_sm80_cu_21e1f8cb_33274cuda3std3__419piecewise_constructE - _ZN77_INTERNAL_46159d13_41_flash_fwd_hdim64_fp16_paged_split_sm80_cu_21e1f8cb_33274cuda3std3__45__cpo3endE)
_ZN77_INTERNAL_46159d13_41_flash_fwd_hdim64_fp16_paged_split_sm80_cu_21e1f8cb_33274cuda3std3__45__cpo3endE:
	.zero		1
	.type		_ZN77_INTERNAL_46159d13_41_flash_fwd_hdim64_fp16_paged_split_sm80_cu_21e1f8cb_33274cuda3std3__419piecewise_constructE,@object
	.size		_ZN77_INTERNAL_46159d13_41_flash_fwd_hdim64_fp16_paged_split_sm80_cu_21e1f8cb_33274cuda3std3__419piecewise_constructE,(_ZN77_INTERNAL_46159d13_41_flash_fwd_hdim64_fp16_paged_split_sm80_cu_21e1f8cb_33274cuda3std3__45__cpo4cendE - _ZN77_INTERNAL_46159d13_41_flash_fwd_hdim64_fp16_paged_split_sm80_cu_21e1f8cb_33274cuda3std3__419piecewise_constructE)
_ZN77_INTERNAL_46159d13_41_flash_fwd_hdim64_fp16_paged_split_sm80_cu_21e1f8cb_33274cuda3std3__419piecewise_constructE:
	.zero		1
	.type		_ZN77_INTERNAL_46159d13_41_flash_fwd_hdim64_fp16_paged_split_sm80_cu_21e1f8cb_33274cuda3std3__45__cpo4cendE,@object
	.size		_ZN77_INTERNAL_46159d13_41_flash_fwd_hdim64_fp16_paged_split_sm80_cu_21e1f8cb_33274cuda3std3__45__cpo4cendE,(_ZN77_INTERNAL_46159d13_41_flash_fwd_hdim64_fp16_paged_split_sm80_cu_21e1f8cb_33274cuda3std6ranges3__45__cpo4swapE - _ZN77_INTERNAL_46159d13_41_flash_fwd_hdim64_fp16_paged_split_sm80_cu_21e1f8cb_33274cuda3std3__45__cpo4cendE)
_ZN77_INTERNAL_46159d13_41_flash_fwd_hdim64_fp16_paged_split_sm80_cu_21e1f8cb_33274cuda3std3__45__cpo4cendE:
	.zero		1
	.type		_ZN77_INTERNAL_46159d13_41_flash_fwd_hdim64_fp16_paged_split_sm80_cu_21e1f8cb_33274cuda3std6ranges3__45__cpo4swapE,@object
	.size		_ZN77_INTERNAL_46159d13_41_flash_fwd_hdim64_fp16_paged_split_sm80_cu_21e1f8cb_33274cuda3std6ranges3__45__cpo4swapE,(.L_7 - _ZN77_INTERNAL_46159d13_41_flash_fwd_hdim64_fp16_paged_split_sm80_cu_21e1f8cb_33274cuda3std6ranges3__45__cpo4swapE)
_ZN77_INTERNAL_46159d13_41_flash_fwd_hdim64_fp16_paged_split_sm80_cu_21e1f8cb_33274cuda3std6ranges3__45__cpo4swapE:
	.zero		1
.L_7:


//--------------------- .nv.constant0._ZN7cutlass13device_kernelIN5flash19enable_sm80_to_sm89INS1_16FlashAttnFwdSm80INS1_25CollectiveMainloopFwdSm80ILi4ELi1ELb0EN4cute5tupleIJNS5_1CILi128EEENS7_ILi112EEENS7_ILi64EEEEEELi64ENS_6half_tEfNS_4arch4Sm80ELb0ELb0ELb0ELb0ELb1ELb0ELb1ELb1EEENS1_21CollectiveEpilogueFwdINS6_IJS8_SA_S9_EEENS6_IJNS7_ILi1EEESI_SI_EEESC_SE_Li128ELb0ELb1ELb1ELb0EEENS1_19SingleTileSchedulerILb0ELb1ELb1ELi128EEEEEEEEEvNT_6ParamsE --------------------------
	.section	.nv.constant0._ZN7cutlass13device_kernelIN5flash19enable_sm80_to_sm89INS1_16FlashAttnFwdSm80INS1_25CollectiveMainloopFwdSm80ILi4ELi1ELb0EN4cute5tupleIJNS5_1CILi128EEENS7_ILi112EEENS7_ILi64EEEEEELi64ENS_6half_tEfNS_4arch4Sm80ELb0ELb0ELb0ELb0ELb1ELb0ELb1ELb1EEENS1_21CollectiveEpilogueFwdINS6_IJS8_SA_S9_EEENS6_IJNS7_ILi1EEESI_SI_EEESC_SE_Li128ELb0ELb1ELb1ELb0EEENS1_19SingleTileSchedulerILb0ELb1ELb1ELi128EEEEEEEEEvNT_6ParamsE,"a",@progbits
	.sectionflags	@""
	.align	4
.nv.constant0._ZN7cutlass13device_kernelIN5flash19enable_sm80_to_sm89INS1_16FlashAttnFwdSm80INS1_25CollectiveMainloopFwdSm80ILi4ELi1ELb0EN4cute5tupleIJNS5_1CILi128EEENS7_ILi112EEENS7_ILi64EEEEEELi64ENS_6half_tEfNS_4arch4Sm80ELb0ELb0ELb0ELb0ELb1ELb0ELb1ELb1EEENS1_21CollectiveEpilogueFwdINS6_IJS8_SA_S9_EEENS6_IJNS7_ILi1EEESI_SI_EEESC_SE_Li128ELb0ELb1ELb1ELb0EEENS1_19SingleTileSchedulerILb0ELb1ELb1ELi128EEEEEEEEEvNT_6ParamsE:
	.zero		1576


//--------------------- .nv.constant0._ZN7cutlass13device_kernelIN5flash19enable_sm80_to_sm89INS1_16FlashAttnFwdSm80INS1_25CollectiveMainloopFwdSm80ILi4ELi1ELb0EN4cute5tupleIJNS5_1CILi128EEENS7_ILi80EEENS7_ILi64EEEEEELi64ENS_6half_tEfNS_4arch4Sm80ELb0ELb0ELb0ELb1ELb1ELb0ELb1ELb1EEENS1_21CollectiveEpilogueFwdINS6_IJS8_SA_S9_EEENS6_IJNS7_ILi1EEESI_SI_EEESC_SE_Li128ELb1ELb1ELb1ELb0EEENS1_36VarlenDynamicPersistentTileSchedulerILi128ELi80ELi128ELi128ELb1ELb1ELb0ELb0ELb1ELb1EEEEEEEEEvNT_6ParamsE --------------------------
	.section	.nv.constant0._ZN7cutlass13device_kernelIN5flash19enable_sm80_to_sm89INS1_16FlashAttnFwdSm80INS1_25CollectiveMainloopFwdSm80ILi4ELi1ELb0EN4cute5tupleIJNS5_1CILi128EEENS7_ILi80EEENS7_ILi64EEEEEELi64ENS_6half_tEfNS_4arch4Sm80ELb0ELb0ELb0ELb1ELb1ELb0ELb1ELb1EEENS1_21CollectiveEpilogueFwdINS6_IJS8_SA_S9_EEENS6_IJNS7_ILi1EEESI_SI_EEESC_SE_Li128ELb1ELb1ELb1ELb0EEENS1_36VarlenDynamicPersistentTileSchedulerILi128ELi80ELi128ELi128ELb1ELb1ELb0ELb0ELb1ELb1EEEEEEEEEvNT_6ParamsE,"a",@progbits
	.sectionflags	@""
	.align	4
.nv.constant0._ZN7cutlass13device_kernelIN5flash19enable_sm80_to_sm89INS1_16FlashAttnFwdSm80INS1_25CollectiveMainloopFwdSm80ILi4ELi1ELb0EN4cute5tupleIJNS5_1CILi128EEENS7_ILi80EEENS7_ILi64EEEEEELi64ENS_6half_tEfNS_4arch4Sm80ELb0ELb0ELb0ELb1ELb1ELb0ELb1ELb1EEENS1_21CollectiveEpilogueFwdINS6_IJS8_SA_S9_EEENS6_IJNS7_ILi1EEESI_SI_EEESC_SE_Li128ELb1ELb1ELb1ELb0EEENS1_36VarlenDynamicPersistentTileSchedulerILi128ELi80ELi128ELi128ELb1ELb1ELb0ELb0ELb1ELb1EEEEEEEEEvNT_6ParamsE:
	.zero		1608


//--------------------- .nv.constant0._ZN7cutlass13device_kernelIN5flash19enable_sm80_to_sm89INS1_16FlashAttnFwdSm80INS1_25CollectiveMainloopFwdSm80ILi4ELi1ELb0EN4cute5tupleIJNS5_1CILi128EEENS7_ILi80EEENS7_ILi64EEEEEELi64ENS_6half_tEfNS_4arch4Sm80ELb0ELb0ELb0ELb1ELb1ELb1ELb1ELb1EEENS1_21CollectiveEpilogueFwdINS6_IJS8_SA_S9_EEENS6_IJNS7_ILi1EEESI_SI_EEESC_SE_Li128ELb1ELb1ELb1ELb0EEENS1_36VarlenDynamicPersistentTileSchedulerILi128ELi80ELi128ELi128ELb1ELb1ELb0ELb0ELb1ELb1EEEEEEEEEvNT_6ParamsE --------------------------
	.section	.nv.constant0._ZN7cutlass13device_kernelIN5flash19enable_sm80_to_sm89INS1_16FlashAttnFwdSm80INS1_25CollectiveMainloopFwdSm80ILi4ELi1ELb0EN4cute5tupleIJNS5_1CILi128EEENS7_ILi80EEENS7_ILi64EEEEEELi64ENS_6half_tEfNS_4arch4Sm80ELb0ELb0ELb0ELb1ELb1ELb1ELb1ELb1EEENS1_21CollectiveEpilogueFwdINS6_IJS8_SA_S9_EEENS6_IJNS7_ILi1EEESI_SI_EEESC_SE_Li128ELb1ELb1ELb1ELb0EEENS1_36VarlenDynamicPersistentTileSchedulerILi128ELi80ELi128ELi128ELb1ELb1ELb0ELb0ELb1ELb1EEEEEEEEEvNT_6ParamsE,"a",@progbits
	.sectionflags	@""
	.align	4
.nv.constant0._ZN7cutlass13device_kernelIN5flash19enable_sm80_to_sm89INS1_16FlashAttnFwdSm80INS1_25CollectiveMainloopFwdSm80ILi4ELi1ELb0EN4cute5tupleIJNS5_1CILi128EEENS7_ILi80EEENS7_ILi64EEEEEELi64ENS_6half_tEfNS_4arch4Sm80ELb0ELb0ELb0ELb1ELb1ELb1ELb1ELb1EEENS1_21CollectiveEpilogueFwdINS6_IJS8_SA_S9_EEENS6_IJNS7_ILi1EEESI_SI_EEESC_SE_Li128ELb1ELb1ELb1ELb0EEENS1_36VarlenDynamicPersistentTileSchedulerILi128ELi80ELi128ELi128ELb1ELb1ELb0ELb0ELb1ELb1EEEEEEEEEvNT_6ParamsE:
	.zero		1608


//--------------------- .nv.constant0._ZN7cutlass13device_kernelIN5flash19enable_sm80_to_sm89INS1_16FlashAttnFwdSm80INS1_25CollectiveMainloopFwdSm80ILi4ELi1ELb0EN4cute5tupleIJNS5_1CILi128EEENS7_ILi96EEENS7_ILi64EEEEEELi64ENS_6half_tEfNS_4arch4Sm80ELb0ELb1ELb0ELb0ELb1ELb0ELb1ELb1EEENS1_21CollectiveEpilogueFwdINS6_IJS8_SA_S9_EEENS6_IJNS7_ILi1EEESI_SI_EEESC_SE_Li128ELb0ELb1ELb1ELb0EEENS1_19SingleTileSchedulerILb0ELb1ELb1ELi128EEEEEEEEEvNT_6ParamsE --------------------------
	.section	.nv.constant0._ZN7cutlass13device_kernelIN5flash19enable_sm80_to_sm89INS1_16FlashAttnFwdSm80INS1_25CollectiveMainloopFwdSm80ILi4ELi1ELb0EN4cute5tupleIJNS5_1CILi128EEENS7_ILi96EEENS7_ILi64EEEEEELi64ENS_6half_tEfNS_4arch4Sm80ELb0ELb1ELb0ELb0ELb1ELb0ELb1ELb1EEENS1_21CollectiveEpilogueFwdINS6_IJS8_SA_S9_EEENS6_IJNS7_ILi1EEESI_SI_EEESC_SE_Li128ELb0ELb1ELb1ELb0EEENS1_19SingleTileSchedulerILb0ELb1ELb1ELi128EEEEEEEEEvNT_6ParamsE,"a",@progbits
	.sectionflags	@""
	.align	4
.nv.constant0._ZN7cutlass13device_kernelIN5flash19enable_sm80_to_sm89INS1_16FlashAttnFwdSm80INS1_25CollectiveMainloopFwdSm80ILi4ELi1ELb0EN4cute5tupleIJNS5_1CILi128EEENS7_ILi96EEENS7_ILi64EEEEEELi64ENS_6half_tEfNS_4arch4Sm80ELb0ELb1ELb0ELb0ELb1ELb0ELb1ELb1EEENS1_21CollectiveEpilogueFwdINS6_IJS8_SA_S9_EEENS6_IJNS7_ILi1EEESI_SI_EEESC_SE_Li128ELb0ELb1ELb1ELb0EEENS1_19SingleTileSchedulerILb0ELb1ELb1ELi128EEEEEEEEEvNT_6ParamsE:
	.zero		1576


//--------------------- .nv.constant0._ZN7cutlass13device_kernelIN5flash19enable_sm80_to_sm89INS1_16FlashAttnFwdSm80INS1_25CollectiveMainloopFwdSm80ILi4ELi1ELb0EN4cute5tupleIJNS5_1CILi128EEENS7_ILi80EEENS7_ILi64EEEEEELi64ENS_6half_tEfNS_4arch4Sm80ELb0ELb1ELb0ELb1ELb1ELb0ELb1ELb1EEENS1_21CollectiveEpilogueFwdINS6_IJS8_SA_S9_EEENS6_IJNS7_ILi1EEESI_SI_EEESC_SE_Li128ELb1ELb1ELb1ELb0EEENS1_36VarlenDynamicPersistentTileSchedulerILi128ELi80ELi128ELi128ELb1ELb1ELb0ELb1ELb0ELb1EEEEEEEEEvNT_6ParamsE --------------------------
	.section	.nv.constant0._ZN7cutlass13device_kernelIN5flash19enable_sm80_to_sm89INS1_16FlashAttnFwdSm80INS1_25CollectiveMainloopFwdSm80ILi4ELi1ELb0EN4cute5tupleIJNS5_1CILi128EEENS7_ILi80EEENS7_ILi64EEEEEELi64ENS_6half_tEfNS_4arch4Sm80ELb0ELb1ELb0ELb1ELb1ELb0ELb1ELb1EEENS1_21CollectiveEpilogueFwdINS6_IJS8_SA_S9_EEENS6_IJNS7_ILi1EEESI_SI_EEESC_SE_Li128ELb1ELb1ELb1ELb0EEENS1_36VarlenDynamicPersistentTileSchedulerILi128ELi80ELi128ELi128ELb1ELb1ELb0ELb1ELb0ELb1EEEEEEEEEvNT_6ParamsE,"a",@progbits
	.sectionflags	@""
	.align	4
.nv.constant0._ZN7cutlass13device_kernelIN5flash19enable_sm80_to_sm89INS1_16FlashAttnFwdSm80INS1_25CollectiveMainloopFwdSm80ILi4ELi1ELb0EN4cute5tupleIJNS5_1CILi128EEENS7_ILi80EEENS7_ILi64EEEEEELi64ENS_6half_tEfNS_4arch4Sm80ELb0ELb1ELb0ELb1ELb1ELb0ELb1ELb1EEENS1_21CollectiveEpilogueFwdINS6_IJS8_SA_S9_EEENS6_IJNS7_ILi1EEESI_SI_EEESC_SE_Li128ELb1ELb1ELb1ELb0EEENS1_36VarlenDynamicPersistentTileSchedulerILi128ELi80ELi128ELi128ELb1ELb1ELb0ELb1ELb0ELb1EEEEEEEEEvNT_6ParamsE:
	.zero		1608


//--------------------- .nv.constant0._ZN7cutlass13device_kernelIN5flash19enable_sm80_to_sm89INS1_16FlashAttnFwdSm80INS1_25CollectiveMainloopFwdSm80ILi4ELi1ELb0EN4cute5tupleIJNS5_1CILi128EEENS7_ILi80EEENS7_ILi64EEEEEELi64ENS_6half_tEfNS_4arch4Sm80ELb0ELb1ELb0ELb1ELb1ELb1ELb1ELb1EEENS1_21CollectiveEpilogueFwdINS6_IJS8_SA_S9_EEENS6_IJNS7_ILi1EEESI_SI_EEESC_SE_Li128ELb1ELb1ELb1ELb0EEENS1_36VarlenDynamicPersistentTileSchedulerILi128ELi80ELi128ELi128ELb1ELb1ELb0ELb1ELb0ELb1EEEEEEEEEvNT_6ParamsE --------------------------
	.section	.nv.constant0._ZN7cutlass13device_kernelIN5flash19enable_sm80_to_sm89INS1_16FlashAttnFwdSm80INS1_25CollectiveMainloopFwdSm80ILi4ELi1ELb0EN4cute5tupleIJNS5_1CILi128EEENS7_ILi80EEENS7_ILi64EEEEEELi64ENS_6half_tEfNS_4arch4Sm80ELb0ELb1ELb0ELb1ELb1ELb1ELb1ELb1EEENS1_21CollectiveEpilogueFwdINS6_IJS8_SA_S9_EEENS6_IJNS7_ILi1EEESI_SI_EEESC_SE_Li128ELb1ELb1ELb1ELb0EEENS1_36VarlenDynamicPersistentTileSchedulerILi128ELi80ELi128ELi128ELb1ELb1ELb0ELb1ELb0ELb1EEEEEEEEEvNT_6ParamsE,"a",@progbits
	.sectionflags	@""
	.align	4
.nv.constant0._ZN7cutlass13device_kernelIN5flash19enable_sm80_to_sm89INS1_16FlashAttnFwdSm80INS1_25CollectiveMainloopFwdSm80ILi4ELi1ELb0EN4cute5tupleIJNS5_1CILi128EEENS7_ILi80EEENS7_ILi64EEEEEELi64ENS_6half_tEfNS_4arch4Sm80ELb0ELb1ELb0ELb1ELb1ELb1ELb1ELb1EEENS1_21CollectiveEpilogueFwdINS6_IJS8_SA_S9_EEENS6_IJNS7_ILi1EEESI_SI_EEESC_SE_Li128ELb1ELb1ELb1ELb0EEENS1_36VarlenDynamicPersistentTileSchedulerILi128ELi80ELi128ELi128ELb1ELb1ELb0ELb1ELb0ELb1EEEEEEEEEvNT_6ParamsE:
	.zero		1608


//--------------------- .nv.constant0._ZN7cutlass13device_kernelIN5flash19enable_sm80_to_sm89INS1_16FlashAttnFwdSm80INS1_25CollectiveMainloopFwdSm80ILi4ELi1ELb0EN4cute5tupleIJNS5_1CILi128EEENS7_ILi112EEENS7_ILi64EEEEEELi64ENS_6half_tEfNS_4arch4Sm80ELb1ELb0ELb0ELb0ELb1ELb0ELb1ELb1EEENS1_21CollectiveEpilogueFwdINS6_IJS8_SA_S9_EEENS6_IJNS7_ILi1EEESI_SI_EEESC_SE_Li128ELb0ELb1ELb1ELb0EEENS1_30DynamicPersistentTileSchedulerILi128ELi128ELb1ELb1ELb0EEEEEEEEEvNT_6ParamsE --------------------------
	.section	.nv.constant0._ZN7cutlass13device_kernelIN5flash19enable_sm80_to_sm89INS1_16FlashAttnFwdSm80INS1_25CollectiveMainloopFwdSm80ILi4ELi1ELb0EN4cute5tupleIJNS5_1CILi128EEENS7_ILi112EEENS7_ILi64EEEEEELi64ENS_6half_tEfNS_4arch4Sm80ELb1ELb0ELb0ELb0ELb1ELb0ELb1ELb1EEENS1_21CollectiveEpilogueFwdINS6_IJS8_SA_S9_EEENS6_IJNS7_ILi1EEESI_SI_EEESC_SE_Li128ELb0ELb1ELb1ELb0EEENS1_30DynamicPersistentTileSchedulerILi128ELi128ELb1ELb1ELb0EEEEEEEEEvNT_6ParamsE,"a",@progbits
	.sectionflags	@""
	.align	4
.nv.constant0._ZN7cutlass13device_kernelIN5flash19enable_sm80_to_sm89INS1_16FlashAttnFwdSm80INS1_25CollectiveMainloopFwdSm80ILi4ELi1ELb0EN4cute5tupleIJNS5_1CILi128EEENS7_ILi112EEENS7_ILi64EEEEEELi64ENS_6half_tEfNS_4arch4Sm80ELb1ELb0ELb0ELb0ELb1ELb0ELb1ELb1EEENS1_21CollectiveEpilogueFwdINS6_IJS8_SA_S9_EEENS6_IJNS7_ILi1EEESI_SI_EEESC_SE_Li128ELb0ELb1ELb1ELb0EEENS1_30DynamicPersistentTileSchedulerILi128ELi128ELb1ELb1ELb0EEEEEEEEEvNT_6ParamsE:
	.zero		1592


//--------------------- .nv.constant0._ZN7cutlass13device_kernelIN5flash19enable_sm80_to_sm89INS1_16FlashAttnFwdSm80INS1_25CollectiveMainloopFwdSm80ILi4ELi1ELb0EN4cute5tupleIJNS5_1CILi128EEENS7_ILi80EEENS7_ILi64EEEEEELi64ENS_6half_tEfNS_4arch4Sm80ELb1ELb0ELb0ELb1ELb1ELb0ELb1ELb1EEENS1_21CollectiveEpilogueFwdINS6_IJS8_SA_S9_EEENS6_IJNS7_ILi1EEESI_SI_EEESC_SE_Li128ELb1ELb1ELb1ELb0EEENS1_36VarlenDynamicPersistentTileSchedulerILi128ELi80ELi128ELi128ELb1ELb1ELb0ELb1ELb1ELb1EEEEEEEEEvNT_6ParamsE --------------------------
	.section	.nv.constant0._ZN7cutlass13device_kernelIN5flash19enable_sm80_to_sm89INS1_16FlashAttnFwdSm80INS1_25CollectiveMainloopFwdSm80ILi4ELi1ELb0EN4cute5tupleIJNS5_1CILi128EEENS7_ILi80EEENS7_ILi64EEEEEELi64ENS_6half_tEfNS_4arch4Sm80ELb1ELb0ELb0ELb1ELb1ELb0ELb1ELb1EEENS1_21CollectiveEpilogueFwdINS6_IJS8_SA_S9_EEENS6_IJNS7_ILi1EEESI_SI_EEESC_SE_Li128ELb1ELb1ELb1ELb0EEENS1_36VarlenDynamicPersistentTileSchedulerILi128ELi80ELi128ELi128ELb1ELb1ELb0ELb1ELb1ELb1EEEEEEEEEvNT_6ParamsE,"a",@progbits
	.sectionflags	@""
	.align	4
.nv.constant0._ZN7cutlass13device_kernelIN5flash19enable_sm80_to_sm89INS1_16FlashAttnFwdSm80INS1_25CollectiveMainloopFwdSm80ILi4ELi1ELb0EN4cute5tupleIJNS5_1CILi128EEENS7_ILi80EEENS7_ILi64EEEEEELi64ENS_6half_tEfNS_4arch4Sm80ELb1ELb0ELb0ELb1ELb1ELb0ELb1ELb1EEENS1_21CollectiveEpilogueFwdINS6_IJS8_SA_S9_EEENS6_IJNS7_ILi1EEESI_SI_EEESC_SE_Li128ELb1ELb1ELb1ELb0EEENS1_36VarlenDynamicPersistentTileSchedulerILi128ELi80ELi128ELi128ELb1ELb1ELb0ELb1ELb1ELb1EEEEEEEEEvNT_6ParamsE:
	.zero		1608


//--------------------- .nv.constant0._ZN7cutlass13device_kernelIN5flash19enable_sm80_to_sm89INS1_16FlashAttnFwdSm80INS1_25CollectiveMainloopFwdSm80ILi4ELi1ELb0EN4cute5tupleIJNS5_1CILi128EEENS7_ILi80EEENS7_ILi64EEEEEELi64ENS_6half_tEfNS_4arch4Sm80ELb1ELb0ELb0ELb1ELb1ELb1ELb1ELb1EEENS1_21CollectiveEpilogueFwdINS6_IJS8_SA_S9_EEENS6_IJNS7_ILi1EEESI_SI_EEESC_SE_Li128ELb1ELb1ELb1ELb0EEENS1_36VarlenDynamicPersistentTileSchedulerILi128ELi80ELi128ELi128ELb1ELb1ELb0ELb1ELb1ELb1EEEEEEEEEvNT_6ParamsE --------------------------
	.section	.nv.constant0._ZN7cutlass13device_kernelIN5flash19enable_sm80_to_sm89INS1_16FlashAttnFwdSm80INS1_25CollectiveMainloopFwdSm80ILi4ELi1ELb0EN4cute5tupleIJNS5_1CILi128EEENS7_ILi80EEENS7_ILi64EEEEEELi64ENS_6half_tEfNS_4arch4Sm80ELb1ELb0ELb0ELb1ELb1ELb1ELb1ELb1EEENS1_21CollectiveEpilogueFwdINS6_IJS8_SA_S9_EEENS6_IJNS7_ILi1EEESI_SI_EEESC_SE_Li128ELb1ELb1ELb1ELb0EEENS1_36VarlenDynamicPersistentTileSchedulerILi128ELi80ELi128ELi128ELb1ELb1ELb0ELb1ELb1ELb1EEEEEEEEEvNT_6ParamsE,"a",@progbits
	.sectionflags	@""
	.align	4
.nv.constant0._ZN7cutlass13device_kernelIN5flash19enable_sm80_to_sm89INS1_16FlashAttnFwdSm80INS1_25CollectiveMainloopFwdSm80ILi4ELi1ELb0EN4cute5tupleIJNS5_1CILi128EEENS7_ILi80EEENS7_ILi64EEEEEELi64ENS_6half_tEfNS_4arch4Sm80ELb1ELb0ELb0ELb1ELb1ELb1ELb1ELb1EEENS1_21CollectiveEpilogueFwdINS6_IJS8_SA_S9_EEENS6_IJNS7_ILi1EEESI_SI_EEESC_SE_Li128ELb1ELb1ELb1ELb0EEENS1_36VarlenDynamicPersistentTileSchedulerILi128ELi80ELi128ELi128ELb1ELb1ELb0ELb1ELb1ELb1EEEEEEEEEvNT_6ParamsE:
	.zero		1608


//--------------------- SYMBOLS --------------------------

	.type		.nv.reservedSmem.offset0,@object
	.size		.nv.reservedSmem.offset0,0x4
